	.headerflags	@"EF_CUDA_TEXMODE_UNIFIED EF_CUDA_64BIT_ADDRESS EF_CUDA_ACCELERATORS EF_CUDA_SM90 EF_CUDA_VIRTUAL_SM(EF_CUDA_SM90)"
	.elftype	@"ET_EXEC"


//--------------------- .nv.info                  --------------------------
	.section	.nv.info,"",@"SHT_CUDA_INFO"
	.align	4


	//----- nvinfo : EIATTR_REGCOUNT
	.align		4
        /*0000*/ 	.byte	0x04, 0x2f
        /*0002*/ 	.short	(.L_3 - .L_2)
	.align		4
.L_2:
        /*0004*/ 	.word	index@(triton_poi_fused__native_batch_norm_legit_no_training_relu_threshold_backward_7)
        /*0008*/ 	.word	0x00000036


	//----- nvinfo : EIATTR_MIN_STACK_SIZE
	.align		4
.L_3:
        /*000c*/ 	.byte	0x04, 0x12
        /*000e*/ 	.short	(.L_5 - .L_4)
	.align		4
.L_4:
        /*0010*/ 	.word	index@(triton_poi_fused__native_batch_norm_legit_no_training_relu_threshold_backward_7)
        /*0014*/ 	.word	0x00000000


	//----- nvinfo : EIATTR_FRAME_SIZE
	.align		4
.L_5:
        /*0018*/ 	.byte	0x04, 0x11
        /*001a*/ 	.short	(.L_7 - .L_6)
	.align		4
.L_6:
        /*001c*/ 	.word	index@(triton_poi_fused__native_batch_norm_legit_no_training_relu_threshold_backward_7)
        /*0020*/ 	.word	0x00000000


	//----- nvinfo : EIATTR_MIN_STACK_SIZE
	.align		4
.L_7:
        /*0024*/ 	.byte	0x04, 0x12
        /*0026*/ 	.short	(.L_9 - .L_8)
	.align		4
.L_8:
        /*0028*/ 	.word	index@(triton_poi_fused__native_batch_norm_legit_no_training_relu_threshold_backward_7)
        /*002c*/ 	.word	0x00000000
.L_9:


//--------------------- .nv.info.triton_poi_fused__native_batch_norm_legit_no_training_relu_threshold_backward_7 --------------------------
	.section	.nv.info.triton_poi_fused__native_batch_norm_legit_no_training_relu_threshold_backward_7,"",@"SHT_CUDA_INFO"
	.sectionflags	@""
	.align	4


	//----- nvinfo : EIATTR_CUDA_API_VERSION
	.align		4
        /*0000*/ 	.byte	0x04, 0x37
        /*0002*/ 	.short	(.L_11 - .L_10)
.L_10:
        /*0004*/ 	.word	0x0000007c


	//----- nvinfo : EIATTR_KPARAM_INFO
	.align		4
.L_11:
        /*0008*/ 	.byte	0x04, 0x17
        /*000a*/ 	.short	(.L_13 - .L_12)
.L_12:
        /*000c*/ 	.word	0x00000000
        /*0010*/ 	.short	0x0008
        /*0012*/ 	.short	0x003c
        /*0014*/ 	.byte	0x00, 0xf0, 0x11, 0x00


	//----- nvinfo : EIATTR_KPARAM_INFO
	.align		4
.L_13:
        /*0018*/ 	.byte	0x04, 0x17
        /*001a*/ 	.short	(.L_15 - .L_14)
.L_14:
        /*001c*/ 	.word	0x00000000
        /*0020*/ 	.short	0x0007
        /*0022*/ 	.short	0x0038
        /*0024*/ 	.byte	0x00, 0xf0, 0x11, 0x00


	//----- nvinfo : EIATTR_KPARAM_INFO
	.align		4
.L_15:
        /*0028*/ 	.byte	0x04, 0x17
        /*002a*/ 	.short	(.L_17 - .L_16)
.L_16:
        /*002c*/ 	.word	0x00000000
        /*0030*/ 	.short	0x0006
        /*0032*/ 	.short	0x0030
        /*0034*/ 	.byte	0x00, 0xf4, 0x21, 0x00


	//----- nvinfo : EIATTR_KPARAM_INFO
	.align		4
.L_17:
        /*0038*/ 	.byte	0x04, 0x17
        /*003a*/ 	.short	(.L_19 - .L_18)
.L_18:
        /*003c*/ 	.word	0x00000000
        /*0040*/ 	.short	0x0005
        /*0042*/ 	.short	0x0028
        /*0044*/ 	.byte	0x00, 0xf4, 0x21, 0x00


	//----- nvinfo : EIATTR_KPARAM_INFO
	.align		4
.L_19:
        /*0048*/ 	.byte	0x04, 0x17
        /*004a*/ 	.short	(.L_21 - .L_20)
.L_20:
        /*004c*/ 	.word	0x00000000
        /*0050*/ 	.short	0x0004
        /*0052*/ 	.short	0x0020
        /*0054*/ 	.byte	0x00, 0xf4, 0x21, 0x00


	//----- nvinfo : EIATTR_KPARAM_INFO
	.align		4
.L_21:
        /*0058*/ 	.byte	0x04, 0x17
        /*005a*/ 	.short	(.L_23 - .L_22)
.L_22:
        /*005c*/ 	.word	0x00000000
        /*0060*/ 	.short	0x0003
        /*0062*/ 	.short	0x0018
        /*0064*/ 	.byte	0x00, 0xf4, 0x21, 0x00


	//----- nvinfo : EIATTR_KPARAM_INFO
	.align		4
.L_23:
        /*0068*/ 	.byte	0x04, 0x17
        /*006a*/ 	.short	(.L_25 - .L_24)
.L_24:
        /*006c*/ 	.word	0x00000000
        /*0070*/ 	.short	0x0002
        /*0072*/ 	.short	0x0010
        /*0074*/ 	.byte	0x00, 0xf4, 0x21, 0x00


	//----- nvinfo : EIATTR_KPARAM_INFO
	.align		4
.L_25:
        /*0078*/ 	.byte	0x04, 0x17
        /*007a*/ 	.short	(.L_27 - .L_26)
.L_26:
        /*007c*/ 	.word	0x00000000
        /*0080*/ 	.short	0x0001
        /*0082*/ 	.short	0x0008
        /*0084*/ 	.byte	0x00, 0xf4, 0x21, 0x00


	//----- nvinfo : EIATTR_KPARAM_INFO
	.align		4
.L_27:
        /*0088*/ 	.byte	0x04, 0x17
        /*008a*/ 	.short	(.L_29 - .L_28)
.L_28:
        /*008c*/ 	.word	0x00000000
        /*0090*/ 	.short	0x0000
        /*0092*/ 	.short	0x0000
        /*0094*/ 	.byte	0x00, 0xf4, 0x21, 0x00


	//----- nvinfo : EIATTR_SPARSE_MMA_MASK
	.align		4
.L_29:
        /*0098*/ 	.byte	0x03, 0x50
        /*009a*/ 	.short	0x0000


	//----- nvinfo : EIATTR_MAXREG_COUNT
	.align		4
        /*009c*/ 	.byte	0x03, 0x1b
        /*009e*/ 	.short	0x00ff


	//----- nvinfo : EIATTR_EXIT_INSTR_OFFSETS
	.align		4
        /*00a0*/ 	.byte	0x04, 0x1c
        /*00a2*/ 	.short	(.L_31 - .L_30)


	//   ....[0]....
.L_30:
        /*00a4*/ 	.word	0x00001f80


	//   ....[1]....
        /*00a8*/ 	.word	0x00001fa0


	//----- nvinfo : EIATTR_REQNTID
	.align		4
.L_31:
        /*00ac*/ 	.byte	0x04, 0x10
        /*00ae*/ 	.short	(.L_33 - .L_32)
.L_32:
        /*00b0*/ 	.word	0x00000100
        /*00b4*/ 	.word	0x00000001
        /*00b8*/ 	.word	0x00000001


	//----- nvinfo : EIATTR_CBANK_PARAM_SIZE
	.align		4
.L_33:
        /*00bc*/ 	.byte	0x03, 0x19
        /*00be*/ 	.short	0x0040


	//----- nvinfo : EIATTR_PARAM_CBANK
	.align		4
        /*00c0*/ 	.byte	0x04, 0x0a
        /*00c2*/ 	.short	(.L_35 - .L_34)
	.align		4
.L_34:
        /*00c4*/ 	.word	index@(.nv.constant0.triton_poi_fused__native_batch_norm_legit_no_training_relu_threshold_backward_7)
        /*00c8*/ 	.short	0x0210
        /*00ca*/ 	.short	0x0040


	//----- nvinfo : EIATTR_SW_WAR
	.align		4
.L_35:
        /*00cc*/ 	.byte	0x04, 0x36
        /*00ce*/ 	.short	(.L_37 - .L_36)
.L_36:
        /*00d0*/ 	.word	0x00000008
.L_37:


//--------------------- .nv.callgraph             --------------------------
	.section	.nv.callgraph,"",@"SHT_CUDA_CALLGRAPH"
	.align	4
	.sectionentsize	8
	.align		4
        /*0000*/ 	.word	0x00000000
	.align		4
        /*0004*/ 	.word	0xffffffff
	.align		4
        /*0008*/ 	.word	0x00000000
	.align		4
        /*000c*/ 	.word	0xfffffffe
	.align		4
        /*0010*/ 	.word	0x00000000
	.align		4
        /*0014*/ 	.word	0xfffffffd
	.align		4
        /*0018*/ 	.word	0x00000000
	.align		4
        /*001c*/ 	.word	0xfffffffc


//--------------------- .nv.constant4             --------------------------
	.section	.nv.constant4,"a",@progbits
	.align	8
	.align		8
.nv.constant4:
        /*0000*/ 	.dword	_$_str
	.align		8
        /*0008*/ 	.dword	_$_str_$_2


//--------------------- .text.triton_poi_fused__native_batch_norm_legit_no_training_relu_threshold_backward_7 --------------------------
	.section	.text.triton_poi_fused__native_batch_norm_legit_no_training_relu_threshold_backward_7,"ax",@progbits
	.sectionflags	@"SHF_BARRIERS=1"
	.align	128
        .global         triton_poi_fused__native_batch_norm_legit_no_training_relu_threshold_backward_7
        .type           triton_poi_fused__native_batch_norm_legit_no_training_relu_threshold_backward_7,@function
        .size           triton_poi_fused__native_batch_norm_legit_no_training_relu_threshold_backward_7,(.L_x_1 - triton_poi_fused__native_batch_norm_legit_no_training_relu_threshold_backward_7)
        .other          triton_poi_fused__native_batch_norm_legit_no_training_relu_threshold_backward_7,@"STO_CUDA_ENTRY STV_DEFAULT"
triton_poi_fused__native_batch_norm_legit_no_training_relu_threshold_backward_7:
.text.triton_poi_fused__native_batch_norm_legit_no_training_relu_threshold_backward_7:
[----:B------:R-:W0:Y:S01]  /*0000*/  LDC R1, c[0x0][0x28] ;  /* 0x00000a00ff017b82 */ /* 0x000e220000000800 */
[----:B------:R-:W1:Y:S07]  /*0010*/  S2R R0, SR_CTAID.Y ;  /* 0x0000000000007919 */ /* 0x000e6e0000002600 */
[----:B------:R-:W2:Y:S01]  /*0020*/  LDC.64 R42, c[0x0][0x220] ;  /* 0x00008800ff2a7b82 */ /* 0x000ea20000000a00 */
[----:B------:R-:W-:Y:S01]  /*0030*/  ULDC.64 UR6, c[0x0][0x208] ;  /* 0x0000820000067ab9 */ /* 0x000fe20000000a00 */
[----:B------:R-:W3:Y:S01]  /*0040*/  S2R R32, SR_TID.X ;  /* 0x0000000000207919 */ /* 0x000ee20000002100 */
[----:B------:R-:W4:Y:S05]  /*0050*/  S2R R5, SR_CTAID.X ;  /* 0x0000000000057919 */ /* 0x000f2a0000002500 */
[----:B------:R-:W5:Y:S08]  /*0060*/  LDC.64 R44, c[0x0][0x218] ;  /* 0x00008600ff2c7b82 */ /* 0x000f700000000a00 */
[----:B------:R-:W4:Y:S01]  /*0070*/  LDC.64 R46, c[0x0][0x210] ;  /* 0x00008400ff2e7b82 */ /* 0x000f220000000a00 */
[----:B------:R-:W-:-:S02]  /*0080*/  CS2R R20, SRZ ;  /* 0x0000000000147805 */ /* 0x000fc4000001ff00 */
[----:B------:R-:W-:Y:S02]  /*0090*/  CS2R R22, SRZ ;  /* 0x0000000000167805 */ /* 0x000fe4000001ff00 */
[----:B------:R-:W-:Y:S02]  /*00a0*/  CS2R R8, SRZ ;  /* 0x0000000000087805 */ /* 0x000fe4000001ff00 */
[----:B------:R-:W-:Y:S01]  /*00b0*/  CS2R R10, SRZ ;  /* 0x00000000000a7805 */ /* 0x000fe2000001ff00 */
[----:B------:R-:W-:Y:S01]  /*00c0*/  IMAD.MOV.U32 R34, RZ, RZ, 0x3e800000 ;  /* 0x3e800000ff227424 */ /* 0x000fe200078e00ff */
[----:B------:R-:W5:Y:S01]  /*00d0*/  LDC.64 R50, c[0x0][0x228] ;  /* 0x00008a00ff327b82 */ /* 0x000f620000000a00 */
[----:B-1----:R-:W-:Y:S01]  /*00e0*/  IMAD.SHL.U32 R33, R0, 0x40, RZ ;  /* 0x0000004000217824 */ /* 0x002fe200078e00ff */
[----:B------:R-:W-:Y:S01]  /*00f0*/  SHF.R.S32.HI R37, RZ, 0x19, R0 ;  /* 0x00000019ff257819 */ /* 0x000fe20000011400 */
[----:B---3--:R-:W-:-:S05]  /*0100*/  IMAD.SHL.U32 R38, R32, 0x10, RZ ;  /* 0x0000001020267824 */ /* 0x008fca00078e00ff */
[----:B------:R-:W-:-:S04]  /*0110*/  LOP3.LUT R38, R33, 0x30, R38, 0xf8, !PT ;  /* 0x0000003021267812 */ /* 0x000fc800078ef826 */
[----:B------:R-:W-:-:S04]  /*0120*/  SHF.R.S32.HI R3, RZ, 0x1f, R38 ;  /* 0x0000001fff037819 */ /* 0x000fc80000011426 */
[----:B------:R-:W-:-:S04]  /*0130*/  LEA.HI R4, R3, R38, RZ, 0x8 ;  /* 0x0000002603047211 */ /* 0x000fc800078f40ff */
[----:B------:R-:W-:-:S05]  /*0140*/  LOP3.LUT R31, R4, 0xffffff00, RZ, 0xc0, !PT ;  /* 0xffffff00041f7812 */ /* 0x000fca00078ec0ff */
[----:B------:R-:W-:Y:S01]  /*0150*/  IMAD.IADD R31, R38, 0x1, -R31 ;  /* 0x00000001261f7824 */ /* 0x000fe200078e0a1f */
[----:B------:R-:W-:-:S03]  /*0160*/  SGXT R37, R37, 0x1 ;  /* 0x000000012525781a */ /* 0x000fc60000000200 */
[----:B--2---:R-:W-:Y:S01]  /*0170*/  IMAD.WIDE R16, R31, 0x4, R42 ;  /* 0x000000041f107825 */ /* 0x004fe200078e022a */
[----:B------:R-:W-:-:S04]  /*0180*/  LOP3.LUT R0, R38, 0x4, RZ, 0xfc, !PT ;  /* 0x0000000426007812 */ /* 0x000fc800078efcff */
[----:B------:R-:W-:Y:S01]  /*0190*/  LEA.HI R2, R37, R0, RZ, 0x8 ;  /* 0x0000000025027211 */ /* 0x000fe200078f40ff */
[----:B------:R-:W2:Y:S01]  /*01a0*/  LDG.E.EL.128 R16, desc[UR6][R16.64] ;  /* 0x0000000610107981 */ /* 0x000ea2000c2e1d00 */
[----:B------:R-:W-:Y:S01]  /*01b0*/  IMAD.SHL.U32 R4, R4, 0x40, RZ ;  /* 0x0000004004047824 */ /* 0x000fe200078e00ff */
[----:B------:R-:W-:Y:S02]  /*01c0*/  SHF.R.U32.HI R3, RZ, 0x2, R32 ;  /* 0x00000002ff037819 */ /* 0x000fe40000011620 */
[----:B------:R-:W-:Y:S01]  /*01d0*/  LOP3.LUT R29, R2, 0xffffff00, RZ, 0xc0, !PT ;  /* 0xffffff00021d7812 */ /* 0x000fe200078ec0ff */
[----:B----4-:R-:W-:Y:S01]  /*01e0*/  IMAD.SHL.U32 R2, R5, 0x40, RZ ;  /* 0x0000004005027824 */ /* 0x010fe200078e00ff */
[----:B------:R-:W-:Y:S02]  /*01f0*/  LOP3.LUT R35, R4, 0xffffc000, RZ, 0xc0, !PT ;  /* 0xffffc00004237812 */ /* 0x000fe400078ec0ff */
[----:B------:R-:W-:Y:S01]  /*0200*/  SGXT.U32 R3, R3, 0x6 ;  /* 0x000000060303781a */ /* 0x000fe20000000000 */
[----:B------:R-:W-:-:S03]  /*0210*/  IMAD.IADD R29, R0, 0x1, -R29 ;  /* 0x00000001001d7824 */ /* 0x000fc600078e0a1d */
[----:B------:R-:W-:Y:S01]  /*0220*/  LOP3.LUT R0, R2, R3, RZ, 0xfc, !PT ;  /* 0x0000000302007212 */ /* 0x000fe200078efcff */
[----:B------:R-:W-:-:S03]  /*0230*/  IMAD.WIDE R4, R29, 0x4, R42 ;  /* 0x000000041d047825 */ /* 0x000fc600078e022a */
[C---:B------:R-:W-:Y:S01]  /*0240*/  ISETP.GE.AND P0, PT, R0.reuse, 0x40, PT ;  /* 0x000000400000780c */ /* 0x040fe20003f06270 */
[----:B------:R-:W-:Y:S02]  /*0250*/  IMAD R35, R0, 0x100, R35 ;  /* 0x0000010000237824 */ /* 0x000fe400078e0223 */
[----:B------:R-:W3:Y:S01]  /*0260*/  LDG.E.EL.128 R4, desc[UR6][R4.64] ;  /* 0x0000000604047981 */ /* 0x000ee2000c2e1d00 */
[----:B-----5:R-:W-:-:S04]  /*0270*/  IMAD.WIDE R24, R31, 0x4, R44 ;  /* 0x000000041f187825 */ /* 0x020fc800078e022c */
[----:B------:R-:W-:Y:S02]  /*0280*/  IMAD.IADD R0, R31, 0x1, R35 ;  /* 0x000000011f007824 */ /* 0x000fe400078e0223 */
[----:B------:R-:W4:Y:S02]  /*0290*/  LDG.E.EL.128 R24, desc[UR6][R24.64] ;  /* 0x0000000618187981 */ /* 0x000f24000c2e1d00 */
[----:B0-----:R-:W-:-:S05]  /*02a0*/  IMAD.WIDE R48, R0, 0x4, R46 ;  /* 0x0000000400307825 */ /* 0x001fca00078e022e */
[----:B------:R0:W4:Y:S01]  /*02b0*/  @!P0 LDG.E.EL.128 R20, desc[UR6][R48.64] ;  /* 0x0000000630148981 */ /* 0x000122000c2e1d00 */
[C---:B------:R-:W-:Y:S02]  /*02c0*/  IMAD.IADD R41, R29.reuse, 0x1, R35 ;  /* 0x000000011d297824 */ /* 0x040fe400078e0223 */
[----:B------:R-:W-:-:S04]  /*02d0*/  IMAD.WIDE R12, R29, 0x4, R44 ;  /* 0x000000041d0c7825 */ /* 0x000fc800078e022c */
[----:B------:R-:W-:Y:S02]  /*02e0*/  IMAD.WIDE R40, R41, 0x4, R46 ;  /* 0x0000000429287825 */ /* 0x000fe400078e022e */
[----:B------:R-:W5:Y:S01]  /*02f0*/  LDG.E.EL.128 R12, desc[UR6][R12.64] ;  /* 0x000000060c0c7981 */ /* 0x000f62000c2e1d00 */
[----:B0-----:R-:W0:Y:S03]  /*0300*/  LDC.64 R48, c[0x0][0x230] ;  /* 0x00008c00ff307b82 */ /* 0x001e260000000a00 */
[----:B------:R1:W5:Y:S01]  /*0310*/  @!P0 LDG.E.EL.128 R8, desc[UR6][R40.64] ;  /* 0x0000000628088981 */ /* 0x000362000c2e1d00 */
[----:B--2---:R-:W-:Y:S01]  /*0320*/  FADD R28, R16, 9.9999997473787516356e-06 ;  /* 0x3727c5ac101c7421 */ /* 0x004fe20000000000 */
[----:B------:R-:W-:Y:S01]  /*0330*/  FADD R16, R17, 9.9999997473787516356e-06 ;  /* 0x3727c5ac11107421 */ /* 0x000fe20000000000 */
[----:B------:R-:W-:-:S04]  /*0340*/  FADD R17, R18, 9.9999997473787516356e-06 ;  /* 0x3727c5ac12117421 */ /* 0x000fc80000000000 */
[----:B------:R-:W2:Y:S08]  /*0350*/  MUFU.SQRT R28, R28 ;  /* 0x0000001c001c7308 */ /* 0x000eb00000002000 */
[----:B------:R-:W0:Y:S01]  /*0360*/  MUFU.SQRT R16, R16 ;  /* 0x0000001000107308 */ /* 0x000e220000002000 */
[----:B------:R-:W-:-:S07]  /*0370*/  FADD R19, R19, 9.9999997473787516356e-06 ;  /* 0x3727c5ac13137421 */ /* 0x000fce0000000000 */
[----:B------:R-:W1:Y:S01]  /*0380*/  MUFU.SQRT R17, R17 ;  /* 0x0000001100117308 */ /* 0x000e620000002000 */
[----:B---3--:R-:W-:Y:S01]  /*0390*/  FADD R7, R7, 9.9999997473787516356e-06 ;  /* 0x3727c5ac07077421 */ /* 0x008fe20000000000 */
[----:B--2---:R-:W-:Y:S02]  /*03a0*/  FSETP.GT.AND P1, PT, R28, 8.50705917302346158658e+37, PT ;  /* 0x7e8000001c00780b */ /* 0x004fe40003f24000 */
[----:B0-----:R-:W-:-:S04]  /*03b0*/  FSETP.GT.AND P5, PT, R16, 8.50705917302346158658e+37, PT ;  /* 0x7e8000001000780b */ /* 0x001fc80003fa4000 */
[----:B------:R0:W2:Y:S01]  /*03c0*/  MUFU.SQRT R18, R19 ;  /* 0x0000001300127308 */ /* 0x0000a20000002000 */
[----:B------:R-:W-:Y:S02]  /*03d0*/  FSETP.GEU.AND P6, PT, R28, 1.175494350822287508e-38, PT ;  /* 0x008000001c00780b */ /* 0x000fe40003fce000 */
[----:B------:R-:W-:Y:S02]  /*03e0*/  FSETP.GEU.AND P3, PT, R16, 1.175494350822287508e-38, PT ;  /* 0x008000001000780b */ /* 0x000fe40003f6e000 */
[----:B-1----:R-:W-:-:S03]  /*03f0*/  FSETP.GT.AND P4, PT, R17, 8.50705917302346158658e+37, PT ;  /* 0x7e8000001100780b */ /* 0x002fc60003f84000 */
[----:B------:R-:W1:Y:S01]  /*0400*/  MUFU.SQRT R7, R7 ;  /* 0x0000000700077308 */ /* 0x000e620000002000 */
[----:B------:R-:W-:Y:S01]  /*0410*/  FSETP.GEU.AND P2, PT, R17, 1.175494350822287508e-38, PT ;  /* 0x008000001100780b */ /* 0x000fe20003f4e000 */
[----:B------:R-:W-:Y:S01]  /*0420*/  @P1 FMUL R28, R28, 0.25 ;  /* 0x3e8000001c1c1820 */ /* 0x000fe20000400000 */
[----:B------:R-:W-:Y:S01]  /*0430*/  FSEL R41, R34, 1, P1 ;  /* 0x3f80000022297808 */ /* 0x000fe20000800000 */
[----:B------:R-:W-:Y:S01]  /*0440*/  @P5 FMUL R16, R16, 0.25 ;  /* 0x3e80000010105820 */ /* 0x000fe20000400000 */
[----:B0-----:R-:W-:Y:S01]  /*0450*/  FSEL R19, R34, 1, P5 ;  /* 0x3f80000022137808 */ /* 0x001fe20002800000 */
[----:B----4-:R-:W-:Y:S01]  /*0460*/  FADD R20, -R24, R20 ;  /* 0x0000001418147221 */ /* 0x010fe20000000100 */
[----:B--2---:R-:W-:Y:S01]  /*0470*/  FSETP.GT.AND P1, PT, R18, 8.50705917302346158658e+37, PT ;  /* 0x7e8000001200780b */ /* 0x004fe20003f24000 */
[----:B------:R-:W-:Y:S01]  /*0480*/  @!P6 FMUL R28, R28, 16777216 ;  /* 0x4b8000001c1ce820 */ /* 0x000fe20000400000 */
[----:B------:R-:W-:Y:S01]  /*0490*/  FSEL R24, R34, 1, P4 ;  /* 0x3f80000022187808 */ /* 0x000fe20002000000 */
[----:B------:R-:W-:Y:S01]  /*04a0*/  @!P3 FMUL R16, R16, 16777216 ;  /* 0x4b8000001010b820 */ /* 0x000fe20000400000 */
[----:B------:R-:W-:Y:S01]  /*04b0*/  @!P6 FMUL R41, R41, 16777216 ;  /* 0x4b8000002929e820 */ /* 0x000fe20000400000 */
[----:B------:R-:W-:Y:S01]  /*04c0*/  @P4 FMUL R17, R17, 0.25 ;  /* 0x3e80000011114820 */ /* 0x000fe20000400000 */
[----:B------:R-:W-:Y:S01]  /*04d0*/  @!P3 FMUL R19, R19, 16777216 ;  /* 0x4b8000001313b820 */ /* 0x000fe20000400000 */
[----:B------:R-:W-:-:S02]  /*04e0*/  FSETP.GEU.AND P6, PT, R18, 1.175494350822287508e-38, PT ;  /* 0x008000001200780b */ /* 0x000fc40003fce000 */
[----:B-1----:R-:W-:Y:S01]  /*04f0*/  FSETP.GT.AND P3, PT, R7, 8.50705917302346158658e+37, PT ;  /* 0x7e8000000700780b */ /* 0x002fe20003f64000 */
[----:B------:R-:W-:Y:S01]  /*0500*/  @!P2 FMUL R17, R17, 16777216 ;  /* 0x4b8000001111a820 */ /* 0x000fe20000400000 */
[----:B------:R-:W-:Y:S01]  /*0510*/  @!P2 FMUL R24, R24, 16777216 ;  /* 0x4b8000001818a820 */ /* 0x000fe20000400000 */
[----:B------:R-:W-:Y:S01]  /*0520*/  FSETP.GEU.AND P2, PT, R7, 1.175494350822287508e-38, PT ;  /* 0x008000000700780b */ /* 0x000fe20003f4e000 */
[----:B------:R-:W-:Y:S01]  /*0530*/  @P1 FMUL R18, R18, 0.25 ;  /* 0x3e80000012121820 */ /* 0x000fe20000400000 */
[----:B------:R-:W0:Y:S06]  /*0540*/  MUFU.RCP R28, R28 ;  /* 0x0000001c001c7308 */ /* 0x000e2c0000001000 */
[----:B------:R-:W-:-:S02]  /*0550*/  @!P6 FMUL R18, R18, 16777216 ;  /* 0x4b8000001212e820 */ /* 0x000fc40000400000 */
[----:B------:R-:W1:Y:S01]  /*0560*/  MUFU.RCP R16, R16 ;  /* 0x0000001000107308 */ /* 0x000e620000001000 */
[----:B------:R-:W-:-:S04]  /*0570*/  @P3 FMUL R7, R7, 0.25 ;  /* 0x3e80000007073820 */ /* 0x000fc80000400000 */
[----:B------:R-:W-:-:S03]  /*0580*/  @!P2 FMUL R7, R7, 16777216 ;  /* 0x4b8000000707a820 */ /* 0x000fc60000400000 */
[----:B------:R-:W2:Y:S08]  /*0590*/  MUFU.RCP R36, R18 ;  /* 0x0000001200247308 */ /* 0x000eb00000001000 */
[----:B------:R3:W4:Y:S01]  /*05a0*/  MUFU.RCP R39, R17 ;  /* 0x0000001100277308 */ /* 0x0007220000001000 */
[----:B------:R-:W-:Y:S01]  /*05b0*/  FADD R21, -R25, R21 ;  /* 0x0000001519157221 */ /* 0x000fe20000000100 */
[----:B0-----:R-:W-:Y:S01]  /*05c0*/  FMUL R41, R28, R41 ;  /* 0x000000291c297220 */ /* 0x001fe20000400000 */
[----:B-1----:R-:W-:-:S05]  /*05d0*/  FMUL R16, R16, R19 ;  /* 0x0000001310107220 */ /* 0x002fca0000400000 */
[----:B------:R-:W0:Y:S01]  /*05e0*/  MUFU.RCP R7, R7 ;  /* 0x0000000700077308 */ /* 0x000e220000001000 */
[C---:B---3--:R-:W-:Y:S02]  /*05f0*/  FSEL R17, R34.reuse, 1, P1 ;  /* 0x3f80000022117808 */ /* 0x048fe40000800000 */
[----:B------:R-:W-:-:S03]  /*0600*/  FSEL R18, R34, 1, P3 ;  /* 0x3f80000022127808 */ /* 0x000fc60001800000 */
[----:B------:R-:W-:Y:S01]  /*0610*/  @!P6 FMUL R17, R17, 16777216 ;  /* 0x4b8000001111e820 */ /* 0x000fe20000400000 */
[----:B------:R-:W-:Y:S01]  /*0620*/  FMUL R41, R41, R20 ;  /* 0x0000001429297220 */ /* 0x000fe20000400000 */
[----:B------:R-:W-:Y:S01]  /*0630*/  FMUL R40, R16, R21 ;  /* 0x0000001510287220 */ /* 0x000fe20000400000 */
[----:B------:R-:W-:Y:S01]  /*0640*/  FADD R23, -R27, R23 ;  /* 0x000000171b177221 */ /* 0x000fe20000000100 */
[----:B--2---:R-:W-:Y:S01]  /*0650*/  FMUL R36, R36, R17 ;  /* 0x0000001124247220 */ /* 0x004fe20000400000 */
[----:B------:R-:W-:Y:S01]  /*0660*/  FADD R22, -R26, R22 ;  /* 0x000000161a167221 */ /* 0x000fe20000000100 */
[----:B------:R-:W-:-:S04]  /*0670*/  IMAD.WIDE R16, R31, 0x4, R50 ;  /* 0x000000041f107825 */ /* 0x000fc800078e0232 */
[----:B------:R-:W-:Y:S01]  /*0680*/  @!P2 FMUL R18, R18, 16777216 ;  /* 0x4b8000001212a820 */ /* 0x000fe20000400000 */
[----:B----4-:R-:W-:Y:S01]  /*0690*/  FMUL R39, R39, R24 ;  /* 0x0000001827277220 */ /* 0x010fe20000400000 */
[----:B------:R-:W-:-:S04]  /*06a0*/  IMAD.WIDE R20, R31, 0x4, R48 ;  /* 0x000000041f147825 */ /* 0x000fc800078e0230 */
[----:B-----5:R-:W-:Y:S01]  /*06b0*/  FADD R10, -R14, R10 ;  /* 0x0000000a0e0a7221 */ /* 0x020fe20000000100 */
[----:B------:R-:W-:Y:S01]  /*06c0*/  FMUL R39, R39, R22 ;  /* 0x0000001627277220 */ /* 0x000fe20000400000 */
[----:B------:R-:W-:Y:S01]  /*06d0*/  FMUL R36, R36, R23 ;  /* 0x0000001724247220 */ /* 0x000fe20000400000 */
[----:B0-----:R-:W-:Y:S02]  /*06e0*/  FMUL R14, R7, R18 ;  /* 0x00000012070e7220 */ /* 0x001fe40000400000 */
[----:B------:R-:W2:Y:S04]  /*06f0*/  LDG.E.EL.128 R16, desc[UR6][R16.64] ;  /* 0x0000000610107981 */ /* 0x000ea8000c2e1d00 */
[----:B------:R-:W2:Y:S01]  /*0700*/  LDG.E.EL.128 R20, desc[UR6][R20.64] ;  /* 0x0000000614147981 */ /* 0x000ea2000c2e1d00 */
[----:B------:R-:W-:-:S04]  /*0710*/  IMAD.WIDE R24, R29, 0x4, R50 ;  /* 0x000000041d187825 */ /* 0x000fc800078e0232 */
[----:B------:R-:W-:Y:S02]  /*0720*/  IMAD.WIDE R28, R29, 0x4, R48 ;  /* 0x000000041d1c7825 */ /* 0x000fe400078e0230 */
[----:B------:R-:W3:Y:S04]  /*0730*/  LDG.E.EL.128 R24, desc[UR6][R24.64] ;  /* 0x0000000618187981 */ /* 0x000ee8000c2e1d00 */
[----:B------:R-:W3:Y:S01]  /*0740*/  LDG.E.EL.128 R28, desc[UR6][R28.64] ;  /* 0x000000061c1c7981 */ /* 0x000ee2000c2e1d00 */
[----:B------:R-:W-:-:S04]  /*0750*/  FADD R6, R6, 9.9999997473787516356e-06 ;  /* 0x3727c5ac06067421 */ /* 0x000fc80000000000 */
[----:B------:R-:W0:Y:S02]  /*0760*/  MUFU.SQRT R7, R6 ;  /* 0x0000000600077308 */ /* 0x000e240000002000 */
[C---:B0-----:R-:W-:Y:S02]  /*0770*/  FSETP.GT.AND P1, PT, R7.reuse, 8.50705917302346158658e+37, PT ;  /* 0x7e8000000700780b */ /* 0x041fe40003f24000 */
[----:B------:R-:W-:-:S11]  /*0780*/  FSETP.GEU.AND P2, PT, R7, 1.175494350822287508e-38, PT ;  /* 0x008000000700780b */ /* 0x000fd60003f4e000 */
[----:B------:R-:W-:-:S04]  /*0790*/  @P1 FMUL R7, R7, 0.25 ;  /* 0x3e80000007071820 */ /* 0x000fc80000400000 */
[----:B------:R-:W-:Y:S01]  /*07a0*/  @!P2 FMUL R7, R7, 16777216 ;  /* 0x4b8000000707a820 */ /* 0x000fe20000400000 */
[----:B------:R-:W-:-:S05]  /*07b0*/  FADD R11, -R15, R11 ;  /* 0x0000000b0f0b7221 */ /* 0x000fca0000000100 */
[----:B------:R-:W0:Y:S01]  /*07c0*/  MUFU.RCP R7, R7 ;  /* 0x0000000700077308 */ /* 0x000e220000001000 */
[----:B------:R-:W-:Y:S01]  /*07d0*/  FADD R9, -R13, R9 ;  /* 0x000000090d097221 */ /* 0x000fe20000000100 */
[----:B--2---:R-:W-:Y:S01]  /*07e0*/  FFMA R41, R16, R41, R20 ;  /* 0x0000002910297223 */ /* 0x004fe20000000014 */
[----:B------:R-:W-:Y:S01]  /*07f0*/  FMUL R16, R14, R11 ;  /* 0x0000000b0e107220 */ /* 0x000fe20000400000 */
[----:B------:R-:W-:-:S05]  /*0800*/  FSEL R14, R34, 1, P1 ;  /* 0x3f800000220e7808 */ /* 0x000fca0000800000 */
[----:B------:R-:W-:-:S04]  /*0810*/  @!P2 FMUL R14, R14, 16777216 ;  /* 0x4b8000000e0ea820 */ /* 0x000fc80000400000 */
[----:B0-----:R-:W-:-:S04]  /*0820*/  FMUL R11, R7, R14 ;  /* 0x0000000e070b7220 */ /* 0x001fc80000400000 */
[----:B------:R-:W-:Y:S01]  /*0830*/  FMUL R11, R11, R10 ;  /* 0x0000000a0b0b7220 */ /* 0x000fe20000400000 */
[----:B------:R-:W-:-:S06]  /*0840*/  FADD R10, R5, 9.9999997473787516356e-06 ;  /* 0x3727c5ac050a7421 */ /* 0x000fcc0000000000 */
[----:B------:R-:W0:Y:S01]  /*0850*/  MUFU.SQRT R10, R10 ;  /* 0x0000000a000a7308 */ /* 0x000e220000002000 */
[----:B------:R-:W-:Y:S01]  /*0860*/  FFMA R40, R17, R40, R21 ;  /* 0x0000002811287223 */ /* 0x000fe20000000015 */
[----:B------:R-:W-:-:S06]  /*0870*/  FADD R21, R4, 9.9999997473787516356e-06 ;  /* 0x3727c5ac04157421 */ /* 0x000fcc0000000000 */
[----:B------:R-:W1:Y:S01]  /*0880*/  MUFU.SQRT R21, R21 ;  /* 0x0000001500157308 */ /* 0x000e620000002000 */
[C---:B0-----:R-:W-:Y:S02]  /*0890*/  FSETP.GT.AND P2, PT, R10.reuse, 8.50705917302346158658e+37, PT ;  /* 0x7e8000000a00780b */ /* 0x041fe40003f44000 */
[----:B------:R-:W-:Y:S02]  /*08a0*/  FSETP.GEU.AND P4, PT, R10, 1.175494350822287508e-38, PT ;  /* 0x008000000a00780b */ /* 0x000fe40003f8e000 */
[----:B-1----:R-:W-:-:S09]  /*08b0*/  FSETP.GT.AND P1, PT, R21, 8.50705917302346158658e+37, PT ;  /* 0x7e8000001500780b */ /* 0x002fd20003f24000 */
[----:B------:R-:W-:Y:S01]  /*08c0*/  @P2 FMUL R10, R10, 0.25 ;  /* 0x3e8000000a0a2820 */ /* 0x000fe20000400000 */
[----:B------:R-:W-:Y:S01]  /*08d0*/  FSETP.GEU.AND P3, PT, R21, 1.175494350822287508e-38, PT ;  /* 0x008000001500780b */ /* 0x000fe20003f6e000 */
[----:B---3--:R-:W-:Y:S02]  /*08e0*/  FFMA R31, R27, R16, R31 ;  /* 0x000000101b1f7223 */ /* 0x008fe4000000001f */
[----:B------:R-:W-:Y:S01]  /*08f0*/  @!P4 FMUL R10, R10, 16777216 ;  /* 0x4b8000000a0ac820 */ /* 0x000fe20000400000 */
[----:B------:R-:W-:-:S04]  /*0900*/  LOP3.LUT R16, R38, 0x8, RZ, 0xfc, !PT ;  /* 0x0000000826107812 */ /* 0x000fc800078efcff */
[----:B------:R-:W-:Y:S01]  /*0910*/  LEA.HI R6, R37, R16, RZ, 0x8 ;  /* 0x0000001025067211 */ /* 0x000fe200078f40ff */
[----:B------:R-:W0:Y:S01]  /*0920*/  MUFU.RCP R10, R10 ;  /* 0x0000000a000a7308 */ /* 0x000e220000001000 */
[----:B------:R-:W-:Y:S01]  /*0930*/  @P1 FMUL R21, R21, 0.25 ;  /* 0x3e80000015151820 */ /* 0x000fe20000400000 */
[----:B------:R-:W-:Y:S01]  /*0940*/  FFMA R30, R26, R11, R30 ;  /* 0x0000000b1a1e7223 */ /* 0x000fe2000000001e */
[----:B------:R-:W-:Y:S02]  /*0950*/  LOP3.LUT R5, R6, 0xffffff00, RZ, 0xc0, !PT ;  /* 0xffffff0006057812 */ /* 0x000fe400078ec0ff */
[----:B------:R-:W-:Y:S01]  /*0960*/  FSEL R11, R34, 1, P2 ;  /* 0x3f800000220b7808 */ /* 0x000fe20001000000 */
[----:B------:R-:W-:Y:S01]  /*0970*/  @!P3 FMUL R21, R21, 16777216 ;  /* 0x4b8000001515b820 */ /* 0x000fe20000400000 */
[----:B------:R-:W-:Y:S01]  /*0980*/  FFMA R39, R18, R39, R22 ;  /* 0x0000002712277223 */ /* 0x000fe20000000016 */
[----:B------:R-:W-:Y:S02]  /*0990*/  IMAD.IADD R16, R16, 0x1, -R5 ;  /* 0x0000000110107824 */ /* 0x000fe400078e0a05 */
[----:B------:R-:W1:Y:S01]  /*09a0*/  MUFU.RCP R18, R21 ;  /* 0x0000001500127308 */ /* 0x000e620000001000 */
[----:B------:R-:W-:Y:S01]  /*09b0*/  @!P4 FMUL R11, R11, 16777216 ;  /* 0x4b8000000b0bc820 */ /* 0x000fe20000400000 */
[----:B------:R-:W-:Y:S01]  /*09c0*/  IMAD.IADD R15, R16, 0x1, R35 ;  /* 0x00000001100f7824 */ /* 0x000fe200078e0223 */
[----:B------:R-:W-:-:S02]  /*09d0*/  CS2R R4, SRZ ;  /* 0x0000000000047805 */ /* 0x000fc4000001ff00 */
[----:B0-----:R-:W-:Y:S01]  /*09e0*/  FMUL R20, R10, R11 ;  /* 0x0000000b0a147220 */ /* 0x001fe20000400000 */
[----:B------:R-:W-:Y:S02]  /*09f0*/  FSEL R11, R34, 1, P1 ;  /* 0x3f800000220b7808 */ /* 0x000fe40000800000 */
[----:B------:R-:W-:Y:S01]  /*0a00*/  CS2R R6, SRZ ;  /* 0x0000000000067805 */ /* 0x000fe2000001ff00 */
[----:B------:R-:W-:-:S04]  /*0a10*/  IMAD.WIDE R14, R15, 0x4, R46 ;  /* 0x000000040f0e7825 */ /* 0x000fc800078e022e */
[----:B------:R-:W-:Y:S01]  /*0a20*/  FFMA R36, R19, R36, R23 ;  /* 0x0000002413247223 */ /* 0x000fe20000000017 */
[----:B------:R-:W-:Y:S01]  /*0a30*/  FADD R19, -R12, R8 ;  /* 0x000000080c137221 */ /* 0x000fe20000000100 */
[----:B------:R-:W-:Y:S01]  /*0a40*/  FMUL R20, R20, R9 ;  /* 0x0000000914147220 */ /* 0x000fe20000400000 */
[----:B------:R-:W-:Y:S01]  /*0a50*/  @!P3 FMUL R11, R11, 16777216 ;  /* 0x4b8000000b0bb820 */ /* 0x000fe20000400000 */
[----:B------:R-:W-:Y:S01]  /*0a60*/  IMAD.WIDE R8, R16, 0x4, R42 ;  /* 0x0000000410087825 */ /* 0x000fe200078e022a */
[----:B------:R0:W2:Y:S03]  /*0a70*/  @!P0 LDG.E.EL.128 R4, desc[UR6][R14.64] ;  /* 0x000000060e048981 */ /* 0x0000a6000c2e1d00 */
[----:B-1----:R-:W-:Y:S02]  /*0a80*/  FMUL R18, R18, R11 ;  /* 0x0000000b12127220 */ /* 0x002fe40000400000 */
[----:B------:R-:W3:Y:S01]  /*0a90*/  LDG.E.EL.128 R8, desc[UR6][R8.64] ;  /* 0x0000000608087981 */ /* 0x000ee2000c2e1d00 */
[----:B0-----:R-:W-:-:S06]  /*0aa0*/  IMAD.WIDE R14, R16, 0x4, R44 ;  /* 0x00000004100e7825 */ /* 0x001fcc00078e022c */
[----:B------:R-:W2:Y:S01]  /*0ab0*/  LDG.E.EL.128 R12, desc[UR6][R14.64] ;  /* 0x000000060e0c7981 */ /* 0x000ea2000c2e1d00 */
[----:B------:R-:W-:-:S04]  /*0ac0*/  LOP3.LUT R38, R38, 0xc, RZ, 0xfc, !PT ;  /* 0x0000000c26267812 */ /* 0x000fc800078efcff */
[----:B------:R-:W-:-:S04]  /*0ad0*/  LEA.HI R37, R37, R38, RZ, 0x8 ;  /* 0x0000002625257211 */ /* 0x000fc800078f40ff */
[----:B------:R-:W-:Y:S01]  /*0ae0*/  LOP3.LUT R17, R37, 0xffffff00, RZ, 0xc0, !PT ;  /* 0xffffff0025117812 */ /* 0x000fe200078ec0ff */
[----:B------:R-:W-:-:S04]  /*0af0*/  FMUL R23, R18, R19 ;  /* 0x0000001312177220 */ /* 0x000fc80000400000 */
[----:B------:R-:W-:-:S04]  /*0b00*/  IMAD.IADD R17, R38, 0x1, -R17 ;  /* 0x0000000126117824 */ /* 0x000fc800078e0a11 */
[----:B------:R-:W-:Y:S02]  /*0b10*/  IMAD.IADD R19, R17, 0x1, R35 ;  /* 0x0000000111137824 */ /* 0x000fe400078e0223 */
[----:B------:R-:W-:Y:S01]  /*0b20*/  FFMA R37, R25, R20, R29 ;  /* 0x0000001419257223 */ /* 0x000fe2000000001d */
[----:B------:R-:W-:Y:S01]  /*0b30*/  FFMA R35, R24, R23, R28 ;  /* 0x0000001718237223 */ /* 0x000fe2000000001c */
[----:B------:R-:W-:-:S04]  /*0b40*/  IMAD.WIDE R20, R16, 0x4, R48 ;  /* 0x0000000410147825 */ /* 0x000fc800078e0230 */
[----:B------:R-:W-:Y:S02]  /*0b50*/  IMAD.WIDE R46, R19, 0x4, R46 ;  /* 0x00000004132e7825 */ /* 0x000fe400078e022e */
[----:B------:R-:W4:Y:S02]  /*0b60*/  LDG.E.EL.128 R20, desc[UR6][R20.64] ;  /* 0x0000000614147981 */ /* 0x000f24000c2e1d00 */
[----:B------:R-:W-:-:S04]  /*0b70*/  IMAD.WIDE R18, R16, 0x4, R50 ;  /* 0x0000000410127825 */ /* 0x000fc800078e0232 */
[----:B------:R-:W-:-:S04]  /*0b80*/  IMAD.WIDE R24, R17, 0x4, R42 ;  /* 0x0000000411187825 */ /* 0x000fc800078e022a */
[----:B------:R-:W-:-:S04]  /*0b90*/  IMAD.WIDE R44, R17, 0x4, R44 ;  /* 0x00000004112c7825 */ /* 0x000fc800078e022c */
[----:B------:R-:W-:-:S04]  /*0ba0*/  IMAD.WIDE R42, R17, 0x4, R50 ;  /* 0x00000004112a7825 */ /* 0x000fc800078e0232 */
[----:B------:R-:W-:Y:S02]  /*0bb0*/  IMAD.WIDE R28, R17, 0x4, R48 ;  /* 0x00000004111c7825 */ /* 0x000fe400078e0230 */
[----:B------:R-:W4:Y:S02]  /*0bc0*/  LDG.E.EL.128 R16, desc[UR6][R18.64] ;  /* 0x0000000612107981 */ /* 0x000f24000c2e1d00 */
[----:B---3--:R-:W-:Y:S01]  /*0bd0*/  FADD R11, R11, 9.9999997473787516356e-06 ;  /* 0x3727c5ac0b0b7421 */ /* 0x008fe20000000000 */
[----:B--2---:R-:W-:-:S03]  /*0be0*/  FADD R7, -R15, R7 ;  /* 0x000000070f077221 */ /* 0x004fc60000000100 */
[----:B------:R-:W0:Y:S02]  /*0bf0*/  MUFU.SQRT R15, R11 ;  /* 0x0000000b000f7308 */ /* 0x000e240000002000 */
[C---:B0-----:R-:W-:Y:S02]  /*0c00*/  FSETP.GT.AND P1, PT, R15.reuse, 8.50705917302346158658e+37, PT ;  /* 0x7e8000000f00780b */ /* 0x041fe40003f24000 */
[----:B------:R-:W-:-:S11]  /*0c10*/  FSETP.GEU.AND P2, PT, R15, 1.175494350822287508e-38, PT ;  /* 0x008000000f00780b */ /* 0x000fd60003f4e000 */
[----:B------:R-:W-:-:S04]  /*0c20*/  @P1 FMUL R15, R15, 0.25 ;  /* 0x3e8000000f0f1820 */ /* 0x000fc80000400000 */
[----:B------:R-:W-:-:S04]  /*0c30*/  @!P2 FMUL R15, R15, 16777216 ;  /* 0x4b8000000f0fa820 */ /* 0x000fc80000400000 */
[----:B------:R-:W0:Y:S01]  /*0c40*/  MUFU.RCP R38, R15 ;  /* 0x0000000f00267308 */ /* 0x000e220000001000 */
[----:B------:R-:W-:-:S05]  /*0c50*/  FSEL R27, R34, 1, P1 ;  /* 0x3f800000221b7808 */ /* 0x000fca0000800000 */
[----:B------:R-:W-:-:S04]  /*0c60*/  @!P2 FMUL R27, R27, 16777216 ;  /* 0x4b8000001b1ba820 */ /* 0x000fc80000400000 */
[----:B0-----:R-:W-:Y:S02]  /*0c70*/  FMUL R38, R38, R27 ;  /* 0x0000001b26267220 */ /* 0x001fe40000400000 */
[----:B------:R-:W2:Y:S01]  /*0c80*/  LDG.E.EL.128 R24, desc[UR6][R24.64] ;  /* 0x0000000618187981 */ /* 0x000ea2000c2e1d00 */
[----:B------:R-:W-:Y:S01]  /*0c90*/  FADD R9, R9, 9.9999997473787516356e-06 ;  /* 0x3727c5ac09097421 */ /* 0x000fe20000000000 */
[----:B------:R-:W-:Y:S01]  /*0ca0*/  FMUL R38, R38, R7 ;  /* 0x0000000726267220 */ /* 0x000fe20000400000 */
[----:B------:R-:W-:Y:S01]  /*0cb0*/  FADD R7, R8, 9.9999997473787516356e-06 ;  /* 0x3727c5ac08077421 */ /* 0x000fe20000000000 */
[----:B------:R-:W-:-:S03]  /*0cc0*/  FADD R10, R10, 9.9999997473787516356e-06 ;  /* 0x3727c5ac0a0a7421 */ /* 0x000fc60000000000 */
[----:B------:R-:W0:Y:S08]  /*0cd0*/  MUFU.SQRT R9, R9 ;  /* 0x0000000900097308 */ /* 0x000e300000002000 */
[----:B------:R-:W1:Y:S08]  /*0ce0*/  MUFU.SQRT R7, R7 ;  /* 0x0000000700077308 */ /* 0x000e700000002000 */
[----:B------:R-:W3:Y:S01]  /*0cf0*/  MUFU.SQRT R8, R10 ;  /* 0x0000000a00087308 */ /* 0x000ee20000002000 */
[----:B0-----:R-:W-:-:S02]  /*0d00*/  FSETP.GT.AND P3, PT, R9, 8.50705917302346158658e+37, PT ;  /* 0x7e8000000900780b */ /* 0x001fc40003f64000 */
[----:B------:R-:W-:Y:S02]  /*0d10*/  FSETP.GEU.AND P4, PT, R9, 1.175494350822287508e-38, PT ;  /* 0x008000000900780b */ /* 0x000fe40003f8e000 */
[C---:B-1----:R-:W-:Y:S01]  /*0d20*/  FSETP.GT.AND P1, PT, R7.reuse, 8.50705917302346158658e+37, PT ;  /* 0x7e8000000700780b */ /* 0x042fe20003f24000 */
[----:B------:R-:W0:Y:S01]  /*0d30*/  S2UR UR5, SR_CgaCtaId ;  /* 0x00000000000579c3 */ /* 0x000e220000008800 */
[----:B------:R-:W-:Y:S01]  /*0d40*/  FSETP.GEU.AND P2, PT, R7, 1.175494350822287508e-38, PT ;  /* 0x008000000700780b */ /* 0x000fe20003f4e000 */
[----:B------:R-:W-:Y:S01]  /*0d50*/  FADD R6, -R14, R6 ;  /* 0x000000060e067221 */ /* 0x000fe20000000100 */
[C---:B---3--:R-:W-:Y:S02]  /*0d60*/  FSETP.GT.AND P5, PT, R8.reuse, 8.50705917302346158658e+37, PT ;  /* 0x7e8000000800780b */ /* 0x048fe40003fa4000 */
[----:B------:R-:W-:-:S03]  /*0d70*/  FSETP.GEU.AND P6, PT, R8, 1.175494350822287508e-38, PT ;  /* 0x008000000800780b */ /* 0x000fc60003fce000 */
[----:B------:R-:W-:Y:S01]  /*0d80*/  @P3 FMUL R9, R9, 0.25 ;  /* 0x3e80000009093820 */ /* 0x000fe20000400000 */
[----:B------:R-:W-:-:S03]  /*0d90*/  SHF.R.U32.HI R14, RZ, 0x4, R32 ;  /* 0x00000004ff0e7819 */ /* 0x000fc60000011620 */
[----:B------:R-:W-:Y:S01]  /*0da0*/  @P1 FMUL R7, R7, 0.25 ;  /* 0x3e80000007071820 */ /* 0x000fe20000400000 */
[----:B------:R-:W-:Y:S01]  /*0db0*/  @!P4 FMUL R9, R9, 16777216 ;  /* 0x4b8000000909c820 */ /* 0x000fe20000400000 */
[----:B------:R-:W-:Y:S02]  /*0dc0*/  SGXT.U32 R14, R14, 0x4 ;  /* 0x000000040e0e781a */ /* 0x000fe40000000000 */
[----:B------:R-:W-:Y:S02]  /*0dd0*/  @!P2 FMUL R7, R7, 16777216 ;  /* 0x4b8000000707a820 */ /* 0x000fe40000400000 */
[----:B------:R-:W-:Y:S01]  /*0de0*/  LOP3.LUT R33, R33, R14, RZ, 0xfc, !PT ;  /* 0x0000000e21217212 */ /* 0x000fe200078efcff */
[----:B------:R-:W-:Y:S01]  /*0df0*/  @P5 FMUL R8, R8, 0.25 ;  /* 0x3e80000008085820 */ /* 0x000fe20000400000 */
[----:B------:R-:W-:Y:S01]  /*0e00*/  IMAD.SHL.U32 R14, R32, 0x400, RZ ;  /* 0x00000400200e7824 */ /* 0x000fe200078e00ff */
[----:B------:R-:W1:Y:S02]  /*0e10*/  MUFU.RCP R9, R9 ;  /* 0x0000000900097308 */ /* 0x000e640000001000 */
[----:B------:R-:W-:Y:S01]  /*0e20*/  @!P6 FMUL R8, R8, 16777216 ;  /* 0x4b8000000808e820 */ /* 0x000fe20000400000 */
[----:B----4-:R-:W-:Y:S01]  /*0e30*/  FFMA R19, R19, R38, R23 ;  /* 0x0000002613137223 */ /* 0x010fe20000000017 */
[----:B------:R-:W-:Y:S01]  /*0e40*/  LOP3.LUT R14, R14, 0xc00, RZ, 0xc0, !PT ;  /* 0x00000c000e0e7812 */ /* 0x000fe200078ec0ff */
[----:B------:R-:W-:Y:S01]  /*0e50*/  FADD R11, -R12, R4 ;  /* 0x000000040c0b7221 */ /* 0x000fe20000000100 */
[----:B------:R-:W-:-:S02]  /*0e60*/  FSEL R4, R34, 1, P3 ;  /* 0x3f80000022047808 */ /* 0x000fc40001800000 */
[----:B------:R-:W-:Y:S01]  /*0e70*/  MUFU.RCP R38, R7 ;  /* 0x0000000700267308 */ /* 0x000fe20000001000 */
[----:B------:R-:W-:Y:S01]  /*0e80*/  LOP3.LUT R12, R14, R3, RZ, 0xfc, !PT ;  /* 0x000000030e0c7212 */ /* 0x000fe200078efcff */
[----:B------:R-:W-:-:S06]  /*0e90*/  UMOV UR4, 0x400 ;  /* 0x0000040000047882 */ /* 0x000fcc0000000000 */
[----:B------:R-:W3:Y:S01]  /*0ea0*/  MUFU.RCP R7, R8 ;  /* 0x0000000800077308 */ /* 0x000ee20000001000 */
[----:B0-----:R-:W-:Y:S01]  /*0eb0*/  UPRMT UR4, UR5, 0x654, UR4 ;  /* 0x0000065405047896 */ /* 0x001fe20008000004 */
[----:B------:R-:W-:Y:S01]  /*0ec0*/  FSEL R15, R34, 1, P1 ;  /* 0x3f800000220f7808 */ /* 0x000fe20000800000 */
[----:B------:R-:W-:Y:S01]  /*0ed0*/  @!P4 FMUL R4, R4, 16777216 ;  /* 0x4b8000000404c820 */ /* 0x000fe20000400000 */
[----:B------:R-:W-:-:S03]  /*0ee0*/  FSEL R10, R34, 1, P5 ;  /* 0x3f800000220a7808 */ /* 0x000fc60002800000 */
[----:B-1----:R-:W-:Y:S01]  /*0ef0*/  FMUL R4, R9, R4 ;  /* 0x0000000409047220 */ /* 0x002fe20000400000 */
[----:B------:R-:W-:Y:S01]  /*0f00*/  @!P2 FMUL R15, R15, 16777216 ;  /* 0x4b8000000f0fa820 */ /* 0x000fe20000400000 */
[----:B------:R-:W-:Y:S01]  /*0f10*/  @!P6 FMUL R10, R10, 16777216 ;  /* 0x4b8000000a0ae820 */ /* 0x000fe20000400000 */
[----:B------:R-:W-:Y:S02]  /*0f20*/  LEA.HI R9, R14, UR4, RZ, 0x1c ;  /* 0x000000040e097c11 */ /* 0x000fe4000f8fe0ff */
[----:B------:R-:W-:Y:S01]  /*0f30*/  FSETP.GEU.AND P2, PT, R41, RZ, PT ;  /* 0x000000ff2900720b */ /* 0x000fe20003f4e000 */
[----:B---3--:R-:W-:Y:S02]  /*0f40*/  FMUL R7, R7, R10 ;  /* 0x0000000a07077220 */ /* 0x008fe40000400000 */
[----:B------:R-:W-:Y:S01]  /*0f50*/  IMAD R10, R12, 0x4, R9 ;  /* 0x000000040c0a7824 */ /* 0x000fe200078e0209 */
[----:B------:R-:W-:Y:S02]  /*0f60*/  FSEL R41, R41, RZ, P2 ;  /* 0x000000ff29297208 */ /* 0x000fe40001000000 */
[----:B------:R-:W-:-:S03]  /*0f70*/  FSETP.GEU.AND P3, PT, R40, RZ, PT ;  /* 0x000000ff2800720b */ /* 0x000fc60003f6e000 */
[----:B------:R-:W-:Y:S01]  /*0f80*/  STS [R10], R41 ;  /* 0x000000290a007388 */ /* 0x000fe20000000800 */
[----:B------:R-:W-:Y:S01]  /*0f90*/  FSEL R40, R40, RZ, P3 ;  /* 0x000000ff28287208 */ /* 0x000fe20001800000 */
[----:B------:R-:W-:Y:S01]  /*0fa0*/  FMUL R38, R38, R15 ;  /* 0x0000000f26267220 */ /* 0x000fe20000400000 */
[----:B------:R-:W-:Y:S01]  /*0fb0*/  FADD R5, -R13, R5 ;  /* 0x000000050d057221 */ /* 0x000fe20000000100 */
[----:B------:R-:W-:-:S03]  /*0fc0*/  LOP3.LUT R15, R14, 0x40, RZ, 0xfc, !PT ;  /* 0x000000400e0f7812 */ /* 0x000fc600078efcff */
[----:B------:R-:W-:Y:S01]  /*0fd0*/  FMUL R4, R4, R5 ;  /* 0x0000000504047220 */ /* 0x000fe20000400000 */
[----:B------:R-:W-:Y:S02]  /*0fe0*/  LOP3.LUT R5, R14, 0x80, RZ, 0xfc, !PT ;  /* 0x000000800e057812 */ /* 0x000fe400078efcff */
[----:B------:R-:W-:Y:S02]  /*0ff0*/  LEA.HI R15, R15, UR4, RZ, 0x1c ;  /* 0x000000040f0f7c11 */ /* 0x000fe4000f8fe0ff */
[----:B------:R-:W-:Y:S01]  /*1000*/  LEA.HI R5, R5, UR4, RZ, 0x1c ;  /* 0x0000000405057c11 */ /* 0x000fe2000f8fe0ff */
[----:B------:R-:W-:Y:S02]  /*1010*/  FMUL R7, R7, R6 ;  /* 0x0000000607077220 */ /* 0x000fe40000400000 */
[----:B------:R-:W-:Y:S01]  /*1020*/  IMAD R15, R12, 0x4, R15 ;  /* 0x000000040c0f7824 */ /* 0x000fe200078e020f */
[----:B------:R-:W-:Y:S01]  /*1030*/  LOP3.LUT R6, R14, 0xc0, RZ, 0xfc, !PT ;  /* 0x000000c00e067812 */ /* 0x000fe200078efcff */
[----:B------:R-:W-:-:S03]  /*1040*/  IMAD R5, R12, 0x4, R5 ;  /* 0x000000040c057824 */ /* 0x000fc600078e0205 */
[----:B------:R0:W-:Y:S01]  /*1050*/  STS [R15+0x100], R40 ;  /* 0x000100280f007388 */ /* 0x0001e20000000800 */
[----:B------:R-:W-:Y:S01]  /*1060*/  FFMA R18, R18, R7, R22 ;  /* 0x0000000712127223 */ /* 0x000fe20000000016 */
[----:B------:R-:W-:Y:S01]  /*1070*/  IMAD.SHL.U32 R13, R32, 0x4, RZ ;  /* 0x00000004200d7824 */ /* 0x000fe200078e00ff */
[----:B0-----:R-:W-:-:S05]  /*1080*/  LEA.HI R15, R6, UR4, RZ, 0x1c ;  /* 0x00000004060f7c11 */ /* 0x001fca000f8fe0ff */
[----:B------:R-:W-:Y:S01]  /*1090*/  IMAD R15, R12, 0x4, R15 ;  /* 0x000000040c0f7824 */ /* 0x000fe200078e020f */
[----:B------:R-:W-:Y:S01]  /*10a0*/  LOP3.LUT R2, R2, 0x3c, R13, 0xf8, !PT ;  /* 0x0000003c02027812 */ /* 0x000fe200078ef80d */
[----:B------:R-:W-:Y:S01]  /*10b0*/  FFMA R17, R17, R4, R21 ;  /* 0x0000000411117223 */ /* 0x000fe20000000015 */
[----:B------:R-:W-:Y:S02]  /*10c0*/  FSETP.GTU.AND P2, PT, R41, RZ, PT ;  /* 0x000000ff2900720b */ /* 0x000fe40003f4c000 */
[----:B------:R-:W-:Y:S01]  /*10d0*/  ISETP.GE.AND P1, PT, R2, 0x40, PT ;  /* 0x000000400200780c */ /* 0x000fe20003f26270 */
[----:B------:R-:W-:Y:S01]  /*10e0*/  IMAD R2, R33, 0x40, R2 ;  /* 0x0000004021027824 */ /* 0x000fe200078e0202 */
[C---:B------:R-:W-:Y:S02]  /*10f0*/  LOP3.LUT R51, R14.reuse, 0x140, RZ, 0xfc, !PT ;  /* 0x000001400e337812 */ /* 0x040fe400078efcff */
[C---:B------:R-:W-:Y:S02]  /*1100*/  LOP3.LUT R33, R14.reuse, 0x1c0, RZ, 0xfc, !PT ;  /* 0x000001c00e217812 */ /* 0x040fe400078efcff */
[----:B------:R-:W-:-:S02]  /*1110*/  LOP3.LUT R49, R14, 0x200, RZ, 0xfc, !PT ;  /* 0x000002000e317812 */ /* 0x000fc400078efcff */
[C---:B------:R-:W-:Y:S02]  /*1120*/  LOP3.LUT R41, R14.reuse, 0x280, RZ, 0xfc, !PT ;  /* 0x000002800e297812 */ /* 0x040fe400078efcff */
[----:B------:R-:W-:Y:S02]  /*1130*/  LOP3.LUT R21, R14, 0x2c0, RZ, 0xfc, !PT ;  /* 0x000002c00e157812 */ /* 0x000fe400078efcff */
[----:B------:R-:W-:Y:S02]  /*1140*/  LEA.HI R51, R51, UR4, RZ, 0x1c ;  /* 0x0000000433337c11 */ /* 0x000fe4000f8fe0ff */
[----:B------:R-:W-:Y:S02]  /*1150*/  LEA.HI R33, R33, UR4, RZ, 0x1c ;  /* 0x0000000421217c11 */ /* 0x000fe4000f8fe0ff */
[----:B------:R-:W-:Y:S02]  /*1160*/  LEA.HI R49, R49, UR4, RZ, 0x1c ;  /* 0x0000000431317c11 */ /* 0x000fe4000f8fe0ff */
[----:B------:R-:W-:-:S02]  /*1170*/  LEA.HI R41, R41, UR4, RZ, 0x1c ;  /* 0x0000000429297c11 */ /* 0x000fc4000f8fe0ff */
[----:B------:R-:W-:Y:S02]  /*1180*/  LEA.HI R21, R21, UR4, RZ, 0x1c ;  /* 0x0000000415157c11 */ /* 0x000fe4000f8fe0ff */
[----:B------:R-:W-:Y:S01]  /*1190*/  LOP3.LUT R13, R13, 0x3fc, RZ, 0xc0, !PT ;  /* 0x000003fc0d0d7812 */ /* 0x000fe200078ec0ff */
[C---:B------:R-:W-:Y:S02]  /*11a0*/  IMAD R33, R12.reuse, 0x4, R33 ;  /* 0x000000040c217824 */ /* 0x040fe400078e0221 */
[----:B------:R-:W-:Y:S01]  /*11b0*/  IMAD R21, R12, 0x4, R21 ;  /* 0x000000040c157824 */ /* 0x000fe200078e0215 */
[----:B------:R-:W-:-:S04]  /*11c0*/  SHF.R.U32.HI R32, RZ, 0x2, R32 ;  /* 0x00000002ff207819 */ /* 0x000fc80000011620 */
[----:B------:R-:W-:-:S05]  /*11d0*/  LOP3.LUT R32, R32, 0x3c, RZ, 0xc0, !PT ;  /* 0x0000003c20207812 */ /* 0x000fca00078ec0ff */
[----:B------:R-:W-:Y:S02]  /*11e0*/  VIADD R32, R32, UR4 ;  /* 0x0000000420207c36 */ /* 0x000fe40008000000 */
[----:B--2---:R-:W-:-:S04]  /*11f0*/  FADD R24, R24, 9.9999997473787516356e-06 ;  /* 0x3727c5ac18187421 */ /* 0x004fc80000000000 */
[----:B------:R-:W0:Y:S01]  /*1200*/  MUFU.SQRT R3, R24 ;  /* 0x0000001800037308 */ /* 0x000e220000002000 */
[----:B------:R-:W-:Y:S01]  /*1210*/  FADD R25, R25, 9.9999997473787516356e-06 ;  /* 0x3727c5ac19197421 */ /* 0x000fe20000000000 */
[----:B------:R-:W-:-:S06]  /*1220*/  FADD R26, R26, 9.9999997473787516356e-06 ;  /* 0x3727c5ac1a1a7421 */ /* 0x000fcc0000000000 */
[----:B------:R-:W1:Y:S01]  /*1230*/  MUFU.SQRT R8, R25 ;  /* 0x0000001900087308 */ /* 0x000e620000002000 */
[----:B------:R-:W-:Y:S01]  /*1240*/  FADD R27, R27, 9.9999997473787516356e-06 ;  /* 0x3727c5ac1b1b7421 */ /* 0x000fe20000000000 */
[----:B0-----:R-:W-:-:S06]  /*1250*/  FSETP.GT.AND P6, PT, R3, 8.50705917302346158658e+37, PT ;  /* 0x7e8000000300780b */ /* 0x001fcc0003fc4000 */
[----:B------:R-:W0:Y:S01]  /*1260*/  MUFU.SQRT R9, R26 ;  /* 0x0000001a00097308 */ /* 0x000e220000002000 */
[----:B------:R-:W-:-:S07]  /*1270*/  FSETP.GEU.AND P4, PT, R3, 1.175494350822287508e-38, PT ;  /* 0x008000000300780b */ /* 0x000fce0003f8e000 */
[----:B------:R-:W2:Y:S01]  /*1280*/  MUFU.SQRT R10, R27 ;  /* 0x0000001b000a7308 */ /* 0x000ea20000002000 */
[----:B-1----:R-:W-:Y:S01]  /*1290*/  FSETP.GT.AND P3, PT, R8, 8.50705917302346158658e+37, PT ;  /* 0x7e8000000800780b */ /* 0x002fe20003f64000 */
[----:B------:R-:W-:Y:S01]  /*12a0*/  FMUL R25, R38, R11 ;  /* 0x0000000b26197220 */ /* 0x000fe20000400000 */
[----:B------:R-:W-:Y:S01]  /*12b0*/  FSETP.GEU.AND P5, PT, R8, 1.175494350822287508e-38, PT ;  /* 0x008000000800780b */ /* 0x000fe20003fae000 */
[----:B------:R-:W-:Y:S01]  /*12c0*/  @P6 FMUL R3, R3, 0.25 ;  /* 0x3e80000003036820 */ /* 0x000fe20000400000 */
[C---:B------:R-:W-:Y:S02]  /*12d0*/  FSEL R11, R34.reuse, 1, P6 ;  /* 0x3f800000220b7808 */ /* 0x040fe40003000000 */
[----:B0-----:R-:W-:Y:S01]  /*12e0*/  FSETP.GT.AND P6, PT, R9, 8.50705917302346158658e+37, PT ;  /* 0x7e8000000900780b */ /* 0x001fe20003fc4000 */
[----:B------:R-:W-:Y:S02]  /*12f0*/  @!P4 FMUL R3, R3, 16777216 ;  /* 0x4b8000000303c820 */ /* 0x000fe40000400000 */
[----:B------:R-:W-:Y:S01]  /*1300*/  @!P4 FMUL R11, R11, 16777216 ;  /* 0x4b8000000b0bc820 */ /* 0x000fe20000400000 */
[----:B------:R-:W-:-:S02]  /*1310*/  FSEL R23, R34, 1, P3 ;  /* 0x3f80000022177808 */ /* 0x000fc40001800000 */
[----:B--2---:R-:W-:Y:S01]  /*1320*/  FSETP.GT.AND P4, PT, R10, 8.50705917302346158658e+37, PT ;  /* 0x7e8000000a00780b */ /* 0x004fe20003f84000 */
[----:B------:R-:W-:Y:S02]  /*1330*/  @P3 FMUL R8, R8, 0.25 ;  /* 0x3e80000008083820 */ /* 0x000fe40000400000 */
[----:B------:R-:W-:Y:S01]  /*1340*/  @!P5 FMUL R23, R23, 16777216 ;  /* 0x4b8000001717d820 */ /* 0x000fe20000400000 */
[----:B------:R-:W-:Y:S01]  /*1350*/  FSEL R24, R34, 1, P6 ;  /* 0x3f80000022187808 */ /* 0x000fe20003000000 */
[----:B------:R-:W-:Y:S01]  /*1360*/  @!P5 FMUL R8, R8, 16777216 ;  /* 0x4b8000000808d820 */ /* 0x000fe20000400000 */
[C---:B------:R-:W-:Y:S01]  /*1370*/  FSETP.GEU.AND P5, PT, R9.reuse, 1.175494350822287508e-38, PT ;  /* 0x008000000900780b */ /* 0x040fe20003fae000 */
[----:B------:R-:W-:Y:S01]  /*1380*/  @P6 FMUL R9, R9, 0.25 ;  /* 0x3e80000009096820 */ /* 0x000fe20000400000 */
[----:B------:R-:W-:Y:S02]  /*1390*/  FSETP.GEU.AND P6, PT, R10, 1.175494350822287508e-38, PT ;  /* 0x008000000a00780b */ /* 0x000fe40003fce000 */
[----:B------:R-:W-:-:S03]  /*13a0*/  FSEL R34, R34, 1, P4 ;  /* 0x3f80000022227808 */ /* 0x000fc60002000000 */
[----:B------:R-:W-:Y:S01]  /*13b0*/  @P4 FMUL R10, R10, 0.25 ;  /* 0x3e8000000a0a4820 */ /* 0x000fe20000400000 */
[----:B------:R-:W-:-:S04]  /*13c0*/  FSETP.GEU.AND P4, PT, R39, RZ, PT ;  /* 0x000000ff2700720b */ /* 0x000fc80003f8e000 */
[----:B------:R-:W-:Y:S02]  /*13d0*/  FSEL R26, R39, RZ, P4 ;  /* 0x000000ff271a7208 */ /* 0x000fe40002000000 */
[----:B------:R-:W-:Y:S01]  /*13e0*/  FSETP.GEU.AND P4, PT, R36, RZ, PT ;  /* 0x000000ff2400720b */ /* 0x000fe20003f8e000 */
[----:B------:R-:W-:Y:S01]  /*13f0*/  @!P6 FMUL R10, R10, 16777216 ;  /* 0x4b8000000a0ae820 */ /* 0x000fe20000400000 */
[----:B------:R-:W-:Y:S01]  /*1400*/  @!P6 FMUL R34, R34, 16777216 ;  /* 0x4b8000002222e820 */ /* 0x000fe20000400000 */
[----:B------:R0:W-:Y:S01]  /*1410*/  STS [R5+0x200], R26 ;  /* 0x0002001a05007388 */ /* 0x0001e20000000800 */
[C---:B------:R-:W-:Y:S02]  /*1420*/  FSETP.GEU.AND P6, PT, R35.reuse, RZ, PT ;  /* 0x000000ff2300720b */ /* 0x040fe40003fce000 */
[----:B------:R-:W-:Y:S02]  /*1430*/  FSEL R36, R36, RZ, P4 ;  /* 0x000000ff24247208 */ /* 0x000fe40002000000 */
[----:B------:R-:W-:-:S02]  /*1440*/  FSEL R35, R35, RZ, P6 ;  /* 0x000000ff23237208 */ /* 0x000fc40003000000 */
[----:B0-----:R-:W-:Y:S02]  /*1450*/  LOP3.LUT R5, R14, 0x100, RZ, 0xfc, !PT ;  /* 0x000001000e057812 */ /* 0x001fe400078efcff */
[----:B------:R-:W-:Y:S02]  /*1460*/  FSETP.GEU.AND P6, PT, R37, RZ, PT ;  /* 0x000000ff2500720b */ /* 0x000fe40003fce000 */
[----:B------:R-:W-:Y:S01]  /*1470*/  LEA.HI R7, R5, UR4, RZ, 0x1c ;  /* 0x0000000405077c11 */ /* 0x000fe2000f8fe0ff */
[----:B------:R0:W-:Y:S01]  /*1480*/  STS [R15+0x300], R36 ;  /* 0x000300240f007388 */ /* 0x0001e20000000800 */
[----:B------:R-:W-:-:S03]  /*1490*/  CS2R R4, SRZ ;  /* 0x0000000000047805 */ /* 0x000fc6000001ff00 */
[----:B------:R-:W-:Y:S01]  /*14a0*/  IMAD R22, R12, 0x4, R7 ;  /* 0x000000040c167824 */ /* 0x000fe200078e0207 */
[----:B------:R-:W-:Y:S02]  /*14b0*/  CS2R R6, SRZ ;  /* 0x0000000000067805 */ /* 0x000fe4000001ff00 */
[----:B0-----:R-:W-:Y:S02]  /*14c0*/  FSEL R15, R37, RZ, P6 ;  /* 0x000000ff250f7208 */ /* 0x001fe40003000000 */
[----:B------:R0:W-:Y:S01]  /*14d0*/  STS [R22+0x400], R35 ;  /* 0x0004002316007388 */ /* 0x0001e20000000800 */
[----:B------:R-:W-:Y:S01]  /*14e0*/  FSETP.GEU.AND P6, PT, R30, RZ, PT ;  /* 0x000000ff1e00720b */ /* 0x000fe20003fce000 */
[----:B------:R-:W-:Y:S01]  /*14f0*/  FFMA R16, R16, R25, R20 ;  /* 0x0000001910107223 */ /* 0x000fe20000000014 */
[----:B------:R-:W-:Y:S01]  /*1500*/  LOP3.LUT R20, R14, 0x180, RZ, 0xfc, !PT ;  /* 0x000001800e147812 */ /* 0x000fe200078efcff */
[----:B------:R1:W2:Y:S01]  /*1510*/  @!P0 LDG.E.EL.128 R4, desc[UR6][R46.64] ;  /* 0x000000062e048981 */ /* 0x0002a2000c2e1d00 */
[----:B------:R-:W-:-:S02]  /*1520*/  FSEL R48, R30, RZ, P6 ;  /* 0x000000ff1e307208 */ /* 0x000fc40003000000 */
[----:B------:R-:W-:Y:S02]  /*1530*/  FSETP.GTU.AND P6, PT, R35, RZ, PT ;  /* 0x000000ff2300720b */ /* 0x000fe40003fcc000 */
[C---:B------:R-:W-:Y:S02]  /*1540*/  LOP3.LUT R27, R14.reuse, 0x240, RZ, 0xfc, !PT ;  /* 0x000002400e1b7812 */ /* 0x040fe400078efcff */
[C---:B------:R-:W-:Y:S02]  /*1550*/  LOP3.LUT R39, R14.reuse, 0x300, RZ, 0xfc, !PT ;  /* 0x000003000e277812 */ /* 0x040fe400078efcff */
[C---:B------:R-:W-:Y:S02]  /*1560*/  LOP3.LUT R25, R14.reuse, 0x340, RZ, 0xfc, !PT ;  /* 0x000003400e197812 */ /* 0x040fe400078efcff */
[C---:B------:R-:W-:Y:S02]  /*1570*/  LOP3.LUT R37, R14.reuse, 0x380, RZ, 0xfc, !PT ;  /* 0x000003800e257812 */ /* 0x040fe400078efcff */
[----:B0-----:R-:W-:-:S02]  /*1580*/  LOP3.LUT R35, R14, 0x3c0, RZ, 0xfc, !PT ;  /* 0x000003c00e237812 */ /* 0x001fc400078efcff */
[----:B-1----:R-:W-:Y:S02]  /*1590*/  LEA.HI R47, R20, UR4, RZ, 0x1c ;  /* 0x00000004142f7c11 */ /* 0x002fe4000f8fe0ff */
[----:B------:R-:W-:Y:S02]  /*15a0*/  LEA.HI R27, R27, UR4, RZ, 0x1c ;  /* 0x000000041b1b7c11 */ /* 0x000fe4000f8fe0ff */
[----:B------:R-:W-:Y:S02]  /*15b0*/  LEA.HI R39, R39, UR4, RZ, 0x1c ;  /* 0x0000000427277c11 */ /* 0x000fe4000f8fe0ff */
[----:B------:R-:W-:Y:S02]  /*15c0*/  LEA.HI R25, R25, UR4, RZ, 0x1c ;  /* 0x0000000419197c11 */ /* 0x000fe4000f8fe0ff */
[----:B------:R-:W-:Y:S02]  /*15d0*/  LEA.HI R37, R37, UR4, RZ, 0x1c ;  /* 0x0000000425257c11 */ /* 0x000fe4000f8fe0ff */
[----:B------:R-:W-:Y:S01]  /*15e0*/  LEA.HI R35, R35, UR4, RZ, 0x1c ;  /* 0x0000000423237c11 */ /* 0x000fe2000f8fe0ff */
[----:B------:R-:W-:Y:S01]  /*15f0*/  @!P5 FMUL R9, R9, 16777216 ;  /* 0x4b8000000909d820 */ /* 0x000fe20000400000 */
[----:B------:R-:W-:Y:S01]  /*1600*/  @!P5 FMUL R24, R24, 16777216 ;  /* 0x4b8000001818d820 */ /* 0x000fe20000400000 */
[----:B------:R-:W-:Y:S01]  /*1610*/  FSETP.GTU.AND P4, PT, R26, RZ, PT ;  /* 0x000000ff1a00720b */ /* 0x000fe20003f8c000 */
[----:B------:R-:W-:Y:S01]  /*1620*/  IMAD R14, R12, 0x4, R51 ;  /* 0x000000040c0e7824 */ /* 0x000fe200078e0233 */
[----:B------:R-:W-:Y:S01]  /*1630*/  FSETP.GTU.AND P5, PT, R36, RZ, PT ;  /* 0x000000ff2400720b */ /* 0x000fe20003fac000 */
[C---:B------:R-:W-:Y:S01]  /*1640*/  IMAD R47, R12.reuse, 0x4, R47 ;  /* 0x000000040c2f7824 */ /* 0x040fe200078e022f */
[----:B------:R-:W-:Y:S01]  /*1650*/  LOP3.LUT R36, R13, 0x800, RZ, 0xfc, !PT ;  /* 0x000008000d247812 */ /* 0x000fe200078efcff */
[----:B------:R-:W-:-:S02]  /*1660*/  IMAD R30, R12, 0x4, R49 ;  /* 0x000000040c1e7824 */ /* 0x000fc400078e0231 */
[C---:B------:R-:W-:Y:S02]  /*1670*/  IMAD R27, R12.reuse, 0x4, R27 ;  /* 0x000000040c1b7824 */ /* 0x040fe400078e021b */
[C---:B------:R-:W-:Y:S02]  /*1680*/  IMAD R20, R12.reuse, 0x4, R41 ;  /* 0x000000040c147824 */ /* 0x040fe400078e0229 */
[C---:B------:R-:W-:Y:S02]  /*1690*/  IMAD R22, R12.reuse, 0x4, R39 ;  /* 0x000000040c167824 */ /* 0x040fe400078e0227 */
[C---:B------:R-:W-:Y:S02]  /*16a0*/  IMAD R25, R12.reuse, 0x4, R25 ;  /* 0x000000040c197824 */ /* 0x040fe400078e0219 */
[C---:B------:R-:W-:Y:S01]  /*16b0*/  IMAD R26, R12.reuse, 0x4, R37 ;  /* 0x000000040c1a7824 */ /* 0x040fe200078e0225 */
[C---:B------:R-:W-:Y:S01]  /*16c0*/  LOP3.LUT R37, R13.reuse, 0xc00, RZ, 0xfc, !PT ;  /* 0x00000c000d257812 */ /* 0x040fe200078efcff */
[----:B------:R-:W-:Y:S01]  /*16d0*/  IMAD R35, R12, 0x4, R35 ;  /* 0x000000040c237824 */ /* 0x000fe200078e0223 */
[----:B------:R-:W-:-:S02]  /*16e0*/  LOP3.LUT R12, R13, 0x400, RZ, 0xfc, !PT ;  /* 0x000004000d0c7812 */ /* 0x000fc400078efcff */
[----:B------:R-:W-:Y:S02]  /*16f0*/  SHF.R.U32.HI R36, RZ, 0x4, R36 ;  /* 0x00000004ff247819 */ /* 0x000fe40000011624 */
[----:B------:R-:W-:Y:S02]  /*1700*/  SHF.R.U32.HI R12, RZ, 0x4, R12 ;  /* 0x00000004ff0c7819 */ /* 0x000fe4000001160c */
[----:B------:R-:W-:Y:S02]  /*1710*/  SHF.R.U32.HI R37, RZ, 0x4, R37 ;  /* 0x00000004ff257819 */ /* 0x000fe40000011625 */
[----:B------:R-:W-:Y:S02]  /*1720*/  LOP3.LUT R12, R12, 0x7c, RZ, 0xc0, !PT ;  /* 0x0000007c0c0c7812 */ /* 0x000fe400078ec0ff */
[----:B------:R-:W-:Y:S02]  /*1730*/  LOP3.LUT R36, R36, 0xbc, RZ, 0xc0, !PT ;  /* 0x000000bc24247812 */ /* 0x000fe400078ec0ff */
[----:B------:R-:W-:Y:S01]  /*1740*/  LOP3.LUT R37, R37, 0xfc, RZ, 0xc0, !PT ;  /* 0x000000fc25257812 */ /* 0x000fe200078ec0ff */
[----:B------:R0:W-:Y:S01]  /*1750*/  STS [R14+0x500], R15 ;  /* 0x0005000f0e007388 */ /* 0x0001e20000000800 */
[----:B------:R-:W-:-:S02]  /*1760*/  VIADD R12, R12, UR4 ;  /* 0x000000040c0c7c36 */ /* 0x000fc40008000000 */
[----:B------:R-:W-:Y:S02]  /*1770*/  VIADD R36, R36, UR4 ;  /* 0x0000000424247c36 */ /* 0x000fe40008000000 */
[----:B------:R-:W-:Y:S02]  /*1780*/  IMAD R46, R13, 0x4, R32 ;  /* 0x000000040d2e7824 */ /* 0x000fe400078e0220 */
[----:B0-----:R-:W-:Y:S01]  /*1790*/  VIADD R14, R37, UR4 ;  /* 0x00000004250e7c36 */ /* 0x001fe20008000000 */
[----:B------:R-:W-:Y:S01]  /*17a0*/  SEL R37, RZ, 0x1, P5 ;  /* 0x00000001ff257807 */ /* 0x000fe20002800000 */
[----:B------:R-:W-:Y:S01]  /*17b0*/  IMAD R38, R13, 0x4, R36 ;  /* 0x000000040d267824 */ /* 0x000fe200078e0224 */
[----:B------:R-:W-:Y:S01]  /*17c0*/  FSETP.GTU.AND P5, PT, R15, RZ, PT ;  /* 0x000000ff0f00720b */ /* 0x000fe20003fac000 */
[C---:B------:R-:W-:Y:S01]  /*17d0*/  IMAD R39, R13.reuse, 0x4, R12 ;  /* 0x000000040d277824 */ /* 0x040fe200078e020c */
[----:B------:R-:W-:Y:S01]  /*17e0*/  FSETP.GTU.AND P3, PT, R40, RZ, PT ;  /* 0x000000ff2800720b */ /* 0x000fe20003f6c000 */
[----:B------:R-:W-:Y:S01]  /*17f0*/  IMAD R36, R13, 0x4, R14 ;  /* 0x000000040d247824 */ /* 0x000fe200078e020e */
[----:B------:R-:W3:Y:S01]  /*1800*/  LDG.E.EL.128 R40, desc[UR6][R42.64] ;  /* 0x000000062a287981 */ /* 0x000ee2000c2e1d00 */
[----:B------:R-:W0:Y:S08]  /*1810*/  MUFU.RCP R50, R3 ;  /* 0x0000000300327308 */ /* 0x000e300000001000 */
[----:B------:R-:W1:Y:S01]  /*1820*/  MUFU.RCP R8, R8 ;  /* 0x0000000800087308 */ /* 0x000e620000001000 */
[----:B------:R-:W2:Y:S07]  /*1830*/  LDG.E.EL.128 R12, desc[UR6][R44.64] ;  /* 0x000000062c0c7981 */ /* 0x000eae000c2e1d00 */
[----:B------:R-:W4:Y:S01]  /*1840*/  MUFU.RCP R9, R9 ;  /* 0x0000000900097308 */ /* 0x000f220000001000 */
[----:B------:R5:W-:Y:S01]  /*1850*/  STS [R47+0x600], R48 ;  /* 0x000600302f007388 */ /* 0x000be20000000800 */
[----:B------:R-:W-:Y:S01]  /*1860*/  SEL R32, RZ, 0x1, P4 ;  /* 0x00000001ff207807 */ /* 0x000fe20002000000 */
[----:B------:R-:W-:Y:S01]  /*1870*/  ULDC.64 UR4, c[0x0][0x240] ;  /* 0x0000900000047ab9 */ /* 0x000fe20000000a00 */
[----:B--2---:R-:W-:Y:S01]  /*1880*/  FADD R15, -R15, R7 ;  /* 0x000000070f0f7221 */ /* 0x004fe20000000100 */
[----:B------:R-:W-:Y:S01]  /*1890*/  FADD R14, -R14, R6 ;  /* 0x000000060e0e7221 */ /* 0x000fe20000000100 */
[----:B------:R-:W-:Y:S01]  /*18a0*/  FADD R13, -R13, R5 ;  /* 0x000000050d0d7221 */ /* 0x000fe20000000100 */
[----:B------:R-:W-:-:S02]  /*18b0*/  FADD R12, -R12, R4 ;  /* 0x000000040c0c7221 */ /* 0x000fc40000000100 */
[----:B------:R2:W3:Y:S01]  /*18c0*/  LDG.E.EL.128 R4, desc[UR6][R28.64] ;  /* 0x000000061c047981 */ /* 0x0004e2000c2e1d00 */
[----:B-----5:R-:W5:Y:S01]  /*18d0*/  MUFU.RCP R47, R10 ;  /* 0x0000000a002f7308 */ /* 0x020f620000001000 */
[----:B0-----:R-:W-:Y:S01]  /*18e0*/  FMUL R45, R50, R11 ;  /* 0x0000000b322d7220 */ /* 0x001fe20000400000 */
[----:B-1----:R-:W-:Y:S01]  /*18f0*/  FMUL R44, R8, R23 ;  /* 0x00000017082c7220 */ /* 0x002fe20000400000 */
[----:B----4-:R-:W-:Y:S01]  /*1900*/  FMUL R23, R9, R24 ;  /* 0x0000001809177220 */ /* 0x010fe20000400000 */
[----:B------:R-:W-:Y:S01]  /*1910*/  SEL R24, RZ, 0x1, P2 ;  /* 0x00000001ff187807 */ /* 0x000fe20001000000 */
[----:B------:R-:W-:Y:S01]  /*1920*/  FMUL R45, R45, R12 ;  /* 0x0000000c2d2d7220 */ /* 0x000fe20000400000 */
[----:B------:R-:W-:Y:S02]  /*1930*/  FSETP.GEU.AND P2, PT, R16, RZ, PT ;  /* 0x000000ff1000720b */ /* 0x000fe40003f4e000 */
[----:B------:R-:W-:Y:S02]  /*1940*/  SEL R11, RZ, 0x1, P3 ;  /* 0x00000001ff0b7807 */ /* 0x000fe40001800000 */
[----:B------:R-:W-:-:S02]  /*1950*/  FSETP.GEU.AND P3, PT, R31, RZ, PT ;  /* 0x000000ff1f00720b */ /* 0x000fc40003f6e000 */
[----:B------:R-:W-:Y:S01]  /*1960*/  FSEL R3, R16, RZ, P2 ;  /* 0x000000ff10037208 */ /* 0x000fe20001000000 */
[----:B------:R-:W-:Y:S01]  /*1970*/  FMUL R23, R23, R14 ;  /* 0x0000000e17177220 */ /* 0x000fe20000400000 */
[----:B------:R-:W-:Y:S01]  /*1980*/  FSETP.GEU.AND P2, PT, R18, RZ, PT ;  /* 0x000000ff1200720b */ /* 0x000fe20003f4e000 */
[----:B-----5:R-:W-:Y:S01]  /*1990*/  FMUL R34, R47, R34 ;  /* 0x000000222f227220 */ /* 0x020fe20000400000 */
[----:B------:R-:W-:Y:S01]  /*19a0*/  FSEL R12, R31, RZ, P3 ;  /* 0x000000ff1f0c7208 */ /* 0x000fe20001800000 */
[----:B------:R-:W-:Y:S01]  /*19b0*/  FMUL R44, R44, R13 ;  /* 0x0000000d2c2c7220 */ /* 0x000fe20000400000 */
[C---:B------:R-:W-:Y:S02]  /*19c0*/  FSETP.GEU.AND P3, PT, R17.reuse, RZ, PT ;  /* 0x000000ff1100720b */ /* 0x040fe40003f6e000 */
[----:B--2---:R-:W-:Y:S01]  /*19d0*/  FSEL R29, R18, RZ, P2 ;  /* 0x000000ff121d7208 */ /* 0x004fe20001000000 */
[----:B------:R-:W-:Y:S01]  /*19e0*/  FMUL R34, R34, R15 ;  /* 0x0000000f22227220 */ /* 0x000fe20000400000 */
[----:B------:R-:W-:-:S02]  /*19f0*/  FSEL R8, R17, RZ, P3 ;  /* 0x000000ff11087208 */ /* 0x000fc40001800000 */
[C---:B------:R-:W-:Y:S02]  /*1a00*/  FSETP.GEU.AND P3, PT, R19.reuse, RZ, PT ;  /* 0x000000ff1300720b */ /* 0x040fe40003f6e000 */
[----:B------:R-:W-:Y:S02]  /*1a10*/  PRMT R11, R24, 0x3340, R11 ;  /* 0x00003340180b7816 */ /* 0x000fe4000000000b */
[----:B------:R-:W-:Y:S01]  /*1a20*/  FSEL R24, R19, RZ, P3 ;  /* 0x000000ff13187208 */ /* 0x000fe20001800000 */
[----:B------:R-:W-:Y:S04]  /*1a30*/  STS [R33+0x700], R12 ;  /* 0x0007000c21007388 */ /* 0x000fe80000000800 */
[----:B------:R-:W-:Y:S04]  /*1a40*/  STS [R30+0x800], R3 ;  /* 0x000800031e007388 */ /* 0x000fe80000000800 */
[----:B------:R0:W-:Y:S04]  /*1a50*/  STS [R27+0x900], R8 ;  /* 0x000900081b007388 */ /* 0x0001e80000000800 */
[----:B------:R-:W-:Y:S04]  /*1a60*/  STS [R20+0xa00], R29 ;  /* 0x000a001d14007388 */ /* 0x000fe80000000800 */
[----:B------:R-:W-:Y:S01]  /*1a70*/  STS [R21+0xb00], R24 ;  /* 0x000b001815007388 */ /* 0x000fe20000000800 */
[----:B------:R-:W-:-:S04]  /*1a80*/  FSETP.GTU.AND P4, PT, R48, RZ, PT ;  /* 0x000000ff3000720b */ /* 0x000fc80003f8c000 */
[----:B0-----:R-:W-:Y:S02]  /*1a90*/  SEL R27, RZ, 0x1, P4 ;  /* 0x00000001ff1b7807 */ /* 0x001fe40002000000 */
[----:B------:R-:W-:Y:S02]  /*1aa0*/  SEL R30, RZ, 0x1, P6 ;  /* 0x00000001ff1e7807 */ /* 0x000fe40003000000 */
[----:B------:R-:W-:Y:S01]  /*1ab0*/  PRMT R32, R32, 0x3340, R37 ;  /* 0x0000334020207816 */ /* 0x000fe20000000025 */
[----:B---3--:R-:W-:Y:S01]  /*1ac0*/  FFMA R4, R40, R45, R4 ;  /* 0x0000002d28047223 */ /* 0x008fe20000000004 */
[----:B------:R-:W-:Y:S01]  /*1ad0*/  FFMA R6, R42, R23, R6 ;  /* 0x000000172a067223 */ /* 0x000fe20000000006 */
[----:B------:R-:W-:-:S03]  /*1ae0*/  FFMA R5, R41, R44, R5 ;  /* 0x0000002c29057223 */ /* 0x000fc60000000005 */
[----:B------:R-:W-:Y:S01]  /*1af0*/  FSETP.GEU.AND P2, PT, R4, RZ, PT ;  /* 0x000000ff0400720b */ /* 0x000fe20003f4e000 */
[----:B------:R-:W-:-:S03]  /*1b00*/  FFMA R7, R43, R34, R7 ;  /* 0x000000222b077223 */ /* 0x000fc60000000007 */
[----:B------:R-:W-:Y:S02]  /*1b10*/  FSEL R9, R4, RZ, P2 ;  /* 0x000000ff04097208 */ /* 0x000fe40001000000 */
[C---:B------:R-:W-:Y:S02]  /*1b20*/  FSETP.GEU.AND P2, PT, R6.reuse, RZ, PT ;  /* 0x000000ff0600720b */ /* 0x040fe40003f4e000 */
[----:B------:R-:W-:Y:S02]  /*1b30*/  FSETP.GEU.AND P3, PT, R5, RZ, PT ;  /* 0x000000ff0500720b */ /* 0x000fe40003f6e000 */
[----:B------:R-:W-:Y:S02]  /*1b40*/  FSEL R31, R6, RZ, P2 ;  /* 0x000000ff061f7208 */ /* 0x000fe40001000000 */
[----:B------:R-:W-:Y:S02]  /*1b50*/  FSETP.GEU.AND P2, PT, R7, RZ, PT ;  /* 0x000000ff0700720b */ /* 0x000fe40003f4e000 */
[----:B------:R-:W-:-:S02]  /*1b60*/  FSEL R10, R5, RZ, P3 ;  /* 0x000000ff050a7208 */ /* 0x000fc40001800000 */
[----:B------:R-:W-:Y:S01]  /*1b70*/  FSEL R28, R7, RZ, P2 ;  /* 0x000000ff071c7208 */ /* 0x000fe20001000000 */
[----:B------:R-:W-:Y:S04]  /*1b80*/  STS [R22+0xc00], R9 ;  /* 0x000c000916007388 */ /* 0x000fe80000000800 */
[----:B------:R-:W-:Y:S04]  /*1b90*/  STS [R25+0xd00], R10 ;  /* 0x000d000a19007388 */ /* 0x000fe80000000800 */
[----:B------:R0:W-:Y:S04]  /*1ba0*/  STS [R26+0xe00], R31 ;  /* 0x000e001f1a007388 */ /* 0x0001e80000000800 */
[----:B------:R1:W-:Y:S01]  /*1bb0*/  STS [R35+0xf00], R28 ;  /* 0x000f001c23007388 */ /* 0x0003e20000000800 */
[----:B------:R-:W-:Y:S01]  /*1bc0*/  BAR.SYNC.DEFER_BLOCKING 0x0 ;  /* 0x0000000000007b1d */ /* 0x000fe20000010000 */
[----:B------:R-:W-:-:S04]  /*1bd0*/  FSETP.GTU.AND P3, PT, R12, RZ, PT ;  /* 0x000000ff0c00720b */ /* 0x000fc80003f6c000 */
[----:B0-----:R-:W-:Y:S02]  /*1be0*/  SEL R26, RZ, 0x1, P3 ;  /* 0x00000001ff1a7807 */ /* 0x001fe40001800000 */
[----:B------:R-:W-:Y:S02]  /*1bf0*/  FSETP.GTU.AND P3, PT, R24, RZ, PT ;  /* 0x000000ff1800720b */ /* 0x000fe40003f6c000 */
[----:B------:R-:W0:Y:S01]  /*1c00*/  LDC.64 R24, c[0x0][0x238] ;  /* 0x00008e00ff187b82 */ /* 0x000e220000000a00 */
[----:B------:R-:W-:Y:S04]  /*1c10*/  LDS R4, [R46] ;  /* 0x000000002e047984 */ /* 0x000fe80000000800 */
[----:B------:R-:W-:Y:S04]  /*1c20*/  LDS R5, [R46+0x4] ;  /* 0x000004002e057984 */ /* 0x000fe80000000800 */
[----:B------:R-:W-:Y:S04]  /*1c30*/  LDS R6, [R46+0x8] ;  /* 0x000008002e067984 */ /* 0x000fe80000000800 */
[----:B------:R-:W2:Y:S04]  /*1c40*/  LDS R7, [R46+0xc] ;  /* 0x00000c002e077984 */ /* 0x000ea80000000800 */
[----:B------:R-:W-:Y:S04]  /*1c50*/  LDS R12, [R39+0x1000] ;  /* 0x00100000270c7984 */ /* 0x000fe80000000800 */
[----:B------:R-:W-:Y:S04]  /*1c60*/  LDS R13, [R39+0x1004] ;  /* 0x00100400270d7984 */ /* 0x000fe80000000800 */
[----:B------:R-:W-:Y:S04]  /*1c70*/  LDS R14, [R39+0x1008] ;  /* 0x00100800270e7984 */ /* 0x000fe80000000800 */
[----:B------:R-:W3:Y:S04]  /*1c80*/  LDS R15, [R39+0x100c] ;  /* 0x00100c00270f7984 */ /* 0x000ee80000000800 */
[----:B------:R-:W-:Y:S04]  /*1c90*/  LDS R16, [R38+0x2000] ;  /* 0x0020000026107984 */ /* 0x000fe80000000800 */
[----:B------:R-:W-:Y:S04]  /*1ca0*/  LDS R17, [R38+0x2004] ;  /* 0x0020040026117984 */ /* 0x000fe80000000800 */
[----:B------:R-:W-:Y:S04]  /*1cb0*/  LDS R18, [R38+0x2008] ;  /* 0x0020080026127984 */ /* 0x000fe80000000800 */
[----:B------:R-:W4:Y:S04]  /*1cc0*/  LDS R19, [R38+0x200c] ;  /* 0x00200c0026137984 */ /* 0x000f280000000800 */
[----:B------:R-:W-:Y:S04]  /*1cd0*/  LDS R20, [R36+0x3000] ;  /* 0x0030000024147984 */ /* 0x000fe80000000800 */
[----:B------:R-:W-:Y:S04]  /*1ce0*/  LDS R21, [R36+0x3004] ;  /* 0x0030040024157984 */ /* 0x000fe80000000800 */
[----:B------:R-:W-:Y:S04]  /*1cf0*/  LDS R22, [R36+0x3008] ;  /* 0x0030080024167984 */ /* 0x000fe80000000800 */
[----:B------:R-:W5:Y:S01]  /*1d00*/  LDS R23, [R36+0x300c] ;  /* 0x00300c0024177984 */ /* 0x000f620000000800 */
[----:B------:R-:W-:-:S02]  /*1d10*/  FSETP.GTU.AND P2, PT, R29, RZ, PT ;  /* 0x000000ff1d00720b */ /* 0x000fc40003f4c000 */
[----:B------:R-:W-:Y:S02]  /*1d20*/  SEL R29, RZ, 0x1, P5 ;  /* 0x00000001ff1d7807 */ /* 0x000fe40002800000 */
[----:B------:R-:W-:Y:S02]  /*1d30*/  SEL R33, RZ, 0x1, P3 ;  /* 0x00000001ff217807 */ /* 0x000fe40001800000 */
[----:B------:R-:W-:Y:S02]  /*1d40*/  SEL R34, RZ, 0x1, P2 ;  /* 0x00000001ff227807 */ /* 0x000fe40001000000 */
[----:B------:R-:W-:Y:S02]  /*1d50*/  FSETP.GTU.AND P2, PT, R3, RZ, PT ;  /* 0x000000ff0300720b */ /* 0x000fe40003f4c000 */
[----:B------:R-:W-:Y:S02]  /*1d60*/  FSETP.GTU.AND P3, PT, R8, RZ, PT ;  /* 0x000000ff0800720b */ /* 0x000fe40003f6c000 */
[----:B------:R-:W-:-:S02]  /*1d70*/  FSETP.GTU.AND P5, PT, R28, RZ, PT ;  /* 0x000000ff1c00720b */ /* 0x000fc40003fac000 */
[----:B------:R-:W-:Y:S02]  /*1d80*/  FSETP.GTU.AND P4, PT, R31, RZ, PT ;  /* 0x000000ff1f00720b */ /* 0x000fe40003f8c000 */
[----:B------:R-:W-:Y:S02]  /*1d90*/  SEL R31, RZ, 0x1, P3 ;  /* 0x00000001ff1f7807 */ /* 0x000fe40001800000 */
[----:B------:R-:W-:Y:S02]  /*1da0*/  SEL R8, RZ, 0x1, P2 ;  /* 0x00000001ff087807 */ /* 0x000fe40001000000 */
[----:B------:R-:W-:Y:S02]  /*1db0*/  SEL R3, RZ, 0x1, P5 ;  /* 0x00000001ff037807 */ /* 0x000fe40002800000 */
[----:B-1----:R-:W-:Y:S02]  /*1dc0*/  SEL R28, RZ, 0x1, P4 ;  /* 0x00000001ff1c7807 */ /* 0x002fe40002000000 */
[----:B------:R-:W-:-:S02]  /*1dd0*/  FSETP.GTU.AND P3, PT, R10, RZ, PT ;  /* 0x000000ff0a00720b */ /* 0x000fc40003f6c000 */
[----:B------:R-:W-:Y:S02]  /*1de0*/  FSETP.GTU.AND P2, PT, R9, RZ, PT ;  /* 0x000000ff0900720b */ /* 0x000fe40003f4c000 */
[----:B------:R-:W-:Y:S02]  /*1df0*/  PRMT R31, R8, 0x3340, R31 ;  /* 0x00003340081f7816 */ /* 0x000fe4000000001f */
[----:B------:R-:W-:Y:S02]  /*1e00*/  PRMT R10, R28, 0x3340, R3 ;  /* 0x000033401c0a7816 */ /* 0x000fe40000000003 */
[----:B------:R-:W-:Y:S02]  /*1e10*/  SEL R3, RZ, 0x1, P3 ;  /* 0x00000001ff037807 */ /* 0x000fe40001800000 */
[----:B------:R-:W-:Y:S01]  /*1e20*/  SEL R8, RZ, 0x1, P2 ;  /* 0x00000001ff087807 */ /* 0x000fe20001000000 */
[----:B------:R-:W-:Y:S01]  /*1e30*/  VIADD R9, R2, 0x400 ;  /* 0x0000040002097836 */ /* 0x000fe20000000000 */
[----:B------:R-:W-:-:S02]  /*1e40*/  PRMT R26, R27, 0x3340, R26 ;  /* 0x000033401b1a7816 */ /* 0x000fc4000000001a */
[----:B------:R-:W-:Y:S01]  /*1e50*/  PRMT R27, R30, 0x3340, R29 ;  /* 0x000033401e1b7816 */ /* 0x000fe2000000001d */
[----:B------:R-:W-:Y:S01]  /*1e60*/  VIADD R29, R2, 0x800 ;  /* 0x00000800021d7836 */ /* 0x000fe20000000000 */
[----:B------:R-:W-:Y:S01]  /*1e70*/  PRMT R30, R34, 0x3340, R33 ;  /* 0x00003340221e7816 */ /* 0x000fe20000000021 */
[----:B------:R-:W-:Y:S01]  /*1e80*/  VIADD R33, R2, 0xc00 ;  /* 0x00000c0002217836 */ /* 0x000fe20000000000 */
[----:B------:R-:W-:Y:S01]  /*1e90*/  PRMT R37, R8, 0x3340, R3 ;  /* 0x0000334008257816 */ /* 0x000fe20000000003 */
[----:B0-----:R-:W-:Y:S01]  /*1ea0*/  IMAD.WIDE R2, R2, 0x4, R24 ;  /* 0x0000000402027825 */ /* 0x001fe200078e0218 */
[----:B------:R-:W-:-:S03]  /*1eb0*/  IADD3 R34, P2, R0, UR4, RZ ;  /* 0x0000000400227c10 */ /* 0x000fc6000ff5e0ff */
[--C-:B------:R-:W-:Y:S01]  /*1ec0*/  IMAD.WIDE R8, R9, 0x4, R24.reuse ;  /* 0x0000000409087825 */ /* 0x100fe200078e0218 */
[----:B--2---:R0:W-:Y:S03]  /*1ed0*/  @!P1 STG.E.128 desc[UR6][R2.64], R4 ;  /* 0x0000000402009986 */ /* 0x0041e6000c101d06 */
[--C-:B------:R-:W-:Y:S01]  /*1ee0*/  IMAD.WIDE R28, R29, 0x4, R24.reuse ;  /* 0x000000041d1c7825 */ /* 0x100fe200078e0218 */
[----:B---3--:R0:W-:Y:S03]  /*1ef0*/  @!P1 STG.E.128 desc[UR6][R8.64], R12 ;  /* 0x0000000c08009986 */ /* 0x0081e6000c101d06 */
[----:B------:R-:W-:Y:S01]  /*1f00*/  IMAD.WIDE R24, R33, 0x4, R24 ;  /* 0x0000000421187825 */ /* 0x000fe200078e0218 */
[----:B----4-:R0:W-:Y:S01]  /*1f10*/  @!P1 STG.E.128 desc[UR6][R28.64], R16 ;  /* 0x000000101c009986 */ /* 0x0101e2000c101d06 */
[----:B------:R-:W-:-:S03]  /*1f20*/  LEA.HI.X.SX32 R35, R0, UR5, 0x1, P2 ;  /* 0x0000000500237c11 */ /* 0x000fc600090f0eff */
[----:B-----5:R0:W-:Y:S01]  /*1f30*/  @!P1 STG.E.128 desc[UR6][R24.64], R20 ;  /* 0x0000001418009986 */ /* 0x0201e2000c101d06 */
[----:B------:R-:W-:Y:S02]  /*1f40*/  PRMT R40, R11, 0x5410, R32 ;  /* 0x000054100b287816 */ /* 0x000fe40000000020 */
[----:B------:R-:W-:Y:S02]  /*1f50*/  PRMT R41, R27, 0x5410, R26 ;  /* 0x000054101b297816 */ /* 0x000fe4000000001a */
[----:B------:R-:W-:Y:S02]  /*1f60*/  PRMT R42, R31, 0x5410, R30 ;  /* 0x000054101f2a7816 */ /* 0x000fe4000000001e */
[----:B------:R-:W-:Y:S01]  /*1f70*/  PRMT R43, R37, 0x5410, R10 ;  /* 0x00005410252b7816 */ /* 0x000fe2000000000a */
[----:B0-----:R-:W-:Y:S06]  /*1f80*/  @P0 EXIT ;  /* 0x000000000000094d */ /* 0x001fec0003800000 */
[----:B------:R-:W-:Y:S01]  /*1f90*/  STG.E.128 desc[UR6][R34.64], R40 ;  /* 0x0000002822007986 */ /* 0x000fe2000c101d06 */
[----:B------:R-:W-:Y:S05]  /*1fa0*/  EXIT ;  /* 0x000000000000794d */ /* 0x000fea0003800000 */
.L_x_0:
[----:B------:R-:W-:-:S00]  /*1fb0*/  BRA `(.L_x_0) ;  /* 0xfffffffc00fc7947 */ /* 0x000fc0000383ffff */
[----:B------:R-:W-:-:S00]  /*1fc0*/  NOP ;  /* 0x0000000000007918 */ /* 0x000fc00000000000 */
        /* <DEDUP_REMOVED lines=11> */
.L_x_1:


//--------------------- .nv.global.init           --------------------------
	.section	.nv.global.init,"aw",@progbits
.nv.global.init:
	.type		_$_str,@object
	.size		_$_str,(_$_str_$_2 - _$_str)
_$_str:
        /*0000*/ 	.byte	0x5f, 0x5f, 0x43, 0x55, 0x44, 0x41, 0x5f, 0x46, 0x54, 0x5a, 0x00
	.type		_$_str_$_2,@object
	.size		_$_str_$_2,(.L_1 - _$_str_$_2)
_$_str_$_2:
        /*000b*/ 	.byte	0x5f, 0x5f, 0x43, 0x55, 0x44, 0x41, 0x5f, 0x50, 0x52, 0x45, 0x43, 0x5f, 0x53, 0x51, 0x52, 0x54
        /*001b*/ 	.byte	0x00
.L_1:


//--------------------- .nv.shared.triton_poi_fused__native_batch_norm_legit_no_training_relu_threshold_backward_7 --------------------------
	.section	.nv.shared.triton_poi_fused__native_batch_norm_legit_no_training_relu_threshold_backward_7,"aw",@nobits
	.sectionflags	@""
	.align	16
	.zero		1024


//--------------------- .nv.constant0.triton_poi_fused__native_batch_norm_legit_no_training_relu_threshold_backward_7 --------------------------
	.section	.nv.constant0.triton_poi_fused__native_batch_norm_legit_no_training_relu_threshold_backward_7,"a",@progbits
	.sectionflags	@""
	.align	4
.nv.constant0.triton_poi_fused__native_batch_norm_legit_no_training_relu_threshold_backward_7:
	.zero		592
